//
// Generated by NVIDIA NVVM Compiler
//
// Compiler Build ID: CL-36424714
// Cuda compilation tools, release 13.0, V13.0.88
// Based on NVVM 20.0.0
//

.version 9.0
.target sm_100
.address_size 64

	// .globl	_Z20GaussJordanDivKernelPdS_S_ii

.visible .entry _Z20GaussJordanDivKernelPdS_S_ii(
	.param .u64 .ptr .align 1 _Z20GaussJordanDivKernelPdS_S_ii_param_0,
	.param .u64 .ptr .align 1 _Z20GaussJordanDivKernelPdS_S_ii_param_1,
	.param .u64 .ptr .align 1 _Z20GaussJordanDivKernelPdS_S_ii_param_2,
	.param .u32 _Z20GaussJordanDivKernelPdS_S_ii_param_3,
	.param .u32 _Z20GaussJordanDivKernelPdS_S_ii_param_4
)
{
	.reg .pred 	%p<2>;
	.reg .b32 	%r<10>;
	.reg .b64 	%rd<7>;
	.reg .b64 	%fd<5>;

	ld.param.u64 	%rd1, [_Z20GaussJordanDivKernelPdS_S_ii_param_0];
	ld.param.u32 	%r2, [_Z20GaussJordanDivKernelPdS_S_ii_param_3];
	ld.param.u32 	%r3, [_Z20GaussJordanDivKernelPdS_S_ii_param_4];
	mov.u32 	%r4, %ctaid.x;
	mov.u32 	%r5, %ntid.x;
	mov.u32 	%r6, %tid.x;
	mad.lo.s32 	%r7, %r4, %r5, %r6;
	add.s32 	%r1, %r7, 1;
	add.s32 	%r8, %r1, %r3;
	setp.ge.s32 	%p1, %r8, %r2;
	@%p1 bra 	$L__BB0_2;
	cvta.to.global.u64 	%rd2, %rd1;
	mad.lo.s32 	%r9, %r3, %r2, %r3;
	mul.wide.s32 	%rd3, %r9, 8;
	add.s64 	%rd4, %rd2, %rd3;
	ld.global.f64 	%fd1, [%rd4];
	rcp.rn.f64 	%fd2, %fd1;
	mul.wide.s32 	%rd5, %r1, 8;
	add.s64 	%rd6, %rd4, %rd5;
	ld.global.f64 	%fd3, [%rd6];
	mul.f64 	%fd4, %fd3, %fd2;
	st.global.f64 	[%rd6], %fd4;
$L__BB0_2:
	ret;

}
	// .globl	_Z29GaussJordanIntermediateKernelPdS_S_ii
.visible .entry _Z29GaussJordanIntermediateKernelPdS_S_ii(
	.param .u64 .ptr .align 1 _Z29GaussJordanIntermediateKernelPdS_S_ii_param_0,
	.param .u64 .ptr .align 1 _Z29GaussJordanIntermediateKernelPdS_S_ii_param_1,
	.param .u64 .ptr .align 1 _Z29GaussJordanIntermediateKernelPdS_S_ii_param_2,
	.param .u32 _Z29GaussJordanIntermediateKernelPdS_S_ii_param_3,
	.param .u32 _Z29GaussJordanIntermediateKernelPdS_S_ii_param_4
)
{
	.reg .b32 	%r<4>;
	.reg .b64 	%rd<13>;
	.reg .b64 	%fd<4>;

	ld.param.u64 	%rd1, [_Z29GaussJordanIntermediateKernelPdS_S_ii_param_0];
	ld.param.u64 	%rd2, [_Z29GaussJordanIntermediateKernelPdS_S_ii_param_1];
	ld.param.u64 	%rd3, [_Z29GaussJordanIntermediateKernelPdS_S_ii_param_2];
	ld.param.u32 	%r1, [_Z29GaussJordanIntermediateKernelPdS_S_ii_param_3];
	ld.param.u32 	%r2, [_Z29GaussJordanIntermediateKernelPdS_S_ii_param_4];
	cvta.to.global.u64 	%rd4, %rd3;
	cvta.to.global.u64 	%rd5, %rd1;
	cvta.to.global.u64 	%rd6, %rd2;
	mad.lo.s32 	%r3, %r2, %r1, %r2;
	mul.wide.s32 	%rd7, %r2, 8;
	add.s64 	%rd8, %rd6, %rd7;
	ld.global.f64 	%fd1, [%rd8];
	mul.wide.s32 	%rd9, %r3, 8;
	add.s64 	%rd10, %rd5, %rd9;
	ld.global.f64 	%fd2, [%rd10];
	div.rn.f64 	%fd3, %fd1, %fd2;
	add.s64 	%rd11, %rd4, %rd7;
	st.global.f64 	[%rd11], %fd3;
	mov.b64 	%rd12, 4607182418800017408;
	st.global.u64 	[%rd10], %rd12;
	ret;

}
	// .globl	_Z21GaussJordanElimKernelPdS_S_ii
.visible .entry _Z21GaussJordanElimKernelPdS_S_ii(
	.param .u64 .ptr .align 1 _Z21GaussJordanElimKernelPdS_S_ii_param_0,
	.param .u64 .ptr .align 1 _Z21GaussJordanElimKernelPdS_S_ii_param_1,
	.param .u64 .ptr .align 1 _Z21GaussJordanElimKernelPdS_S_ii_param_2,
	.param .u32 _Z21GaussJordanElimKernelPdS_S_ii_param_3,
	.param .u32 _Z21GaussJordanElimKernelPdS_S_ii_param_4
)
{
	.reg .pred 	%p<15>;
	.reg .b32 	%r<50>;
	.reg .b64 	%rd<35>;
	.reg .b64 	%fd<70>;

	ld.param.u64 	%rd5, [_Z21GaussJordanElimKernelPdS_S_ii_param_0];
	ld.param.u64 	%rd4, [_Z21GaussJordanElimKernelPdS_S_ii_param_1];
	ld.param.u64 	%rd6, [_Z21GaussJordanElimKernelPdS_S_ii_param_2];
	ld.param.u32 	%r26, [_Z21GaussJordanElimKernelPdS_S_ii_param_3];
	ld.param.u32 	%r27, [_Z21GaussJordanElimKernelPdS_S_ii_param_4];
	cvta.to.global.u64 	%rd1, %rd6;
	cvta.to.global.u64 	%rd2, %rd5;
	mov.u32 	%r28, %ctaid.x;
	mov.u32 	%r29, %ntid.x;
	mov.u32 	%r30, %tid.x;
	mad.lo.s32 	%r1, %r28, %r29, %r30;
	setp.ge.s32 	%p1, %r1, %r26;
	setp.eq.s32 	%p2, %r1, %r27;
	or.pred  	%p3, %p1, %p2;
	@%p3 bra 	$L__BB2_19;
	mul.lo.s32 	%r2, %r26, %r1;
	add.s32 	%r3, %r2, %r27;
	mul.wide.s32 	%rd7, %r3, 8;
	add.s64 	%rd3, %rd2, %rd7;
	ld.global.f64 	%fd1, [%rd3];
	add.s32 	%r48, %r27, 1;
	setp.ge.s32 	%p4, %r48, %r26;
	@%p4 bra 	$L__BB2_14;
	mul.lo.s32 	%r5, %r27, %r26;
	not.b32 	%r31, %r27;
	add.s32 	%r6, %r26, %r31;
	sub.s32 	%r32, %r26, %r27;
	add.s32 	%r33, %r32, -2;
	and.b32  	%r7, %r6, 7;
	setp.lt.u32 	%p5, %r33, 7;
	@%p5 bra 	$L__BB2_6;
	and.b32  	%r34, %r6, -8;
	neg.s32 	%r45, %r34;
	add.s32 	%r44, %r3, 1;
	mad.lo.s32 	%r35, %r27, %r26, %r27;
	add.s32 	%r43, %r35, 1;
	add.s64 	%rd9, %rd2, 32;
	mov.u32 	%r46, %r27;
$L__BB2_4:
	.pragma "nounroll";
	mul.wide.s32 	%rd8, %r44, 8;
	add.s64 	%rd10, %rd9, %rd8;
	mul.wide.s32 	%rd11, %r43, 8;
	add.s64 	%rd12, %rd9, %rd11;
	ld.global.f64 	%fd2, [%rd12+-32];
	mul.f64 	%fd3, %fd1, %fd2;
	ld.global.f64 	%fd4, [%rd10+-32];
	sub.f64 	%fd5, %fd4, %fd3;
	st.global.f64 	[%rd10+-32], %fd5;
	ld.global.f64 	%fd6, [%rd12+-24];
	mul.f64 	%fd7, %fd1, %fd6;
	ld.global.f64 	%fd8, [%rd10+-24];
	sub.f64 	%fd9, %fd8, %fd7;
	st.global.f64 	[%rd10+-24], %fd9;
	ld.global.f64 	%fd10, [%rd12+-16];
	mul.f64 	%fd11, %fd1, %fd10;
	ld.global.f64 	%fd12, [%rd10+-16];
	sub.f64 	%fd13, %fd12, %fd11;
	st.global.f64 	[%rd10+-16], %fd13;
	ld.global.f64 	%fd14, [%rd12+-8];
	mul.f64 	%fd15, %fd1, %fd14;
	ld.global.f64 	%fd16, [%rd10+-8];
	sub.f64 	%fd17, %fd16, %fd15;
	st.global.f64 	[%rd10+-8], %fd17;
	ld.global.f64 	%fd18, [%rd12];
	mul.f64 	%fd19, %fd1, %fd18;
	ld.global.f64 	%fd20, [%rd10];
	sub.f64 	%fd21, %fd20, %fd19;
	st.global.f64 	[%rd10], %fd21;
	ld.global.f64 	%fd22, [%rd12+8];
	mul.f64 	%fd23, %fd1, %fd22;
	ld.global.f64 	%fd24, [%rd10+8];
	sub.f64 	%fd25, %fd24, %fd23;
	st.global.f64 	[%rd10+8], %fd25;
	ld.global.f64 	%fd26, [%rd12+16];
	mul.f64 	%fd27, %fd1, %fd26;
	ld.global.f64 	%fd28, [%rd10+16];
	sub.f64 	%fd29, %fd28, %fd27;
	st.global.f64 	[%rd10+16], %fd29;
	ld.global.f64 	%fd30, [%rd12+24];
	mul.f64 	%fd31, %fd1, %fd30;
	ld.global.f64 	%fd32, [%rd10+24];
	sub.f64 	%fd33, %fd32, %fd31;
	st.global.f64 	[%rd10+24], %fd33;
	add.s32 	%r46, %r46, 8;
	add.s32 	%r45, %r45, 8;
	add.s32 	%r44, %r44, 8;
	add.s32 	%r43, %r43, 8;
	setp.ne.s32 	%p6, %r45, 0;
	@%p6 bra 	$L__BB2_4;
	add.s32 	%r48, %r46, 1;
$L__BB2_6:
	setp.eq.s32 	%p7, %r7, 0;
	@%p7 bra 	$L__BB2_14;
	and.b32  	%r21, %r6, 3;
	setp.lt.u32 	%p8, %r7, 4;
	@%p8 bra 	$L__BB2_9;
	add.s32 	%r36, %r48, %r5;
	mul.wide.s32 	%rd13, %r36, 8;
	add.s64 	%rd14, %rd2, %rd13;
	ld.global.f64 	%fd34, [%rd14];
	mul.f64 	%fd35, %fd1, %fd34;
	add.s32 	%r37, %r48, %r2;
	mul.wide.s32 	%rd15, %r37, 8;
	add.s64 	%rd16, %rd2, %rd15;
	ld.global.f64 	%fd36, [%rd16];
	sub.f64 	%fd37, %fd36, %fd35;
	st.global.f64 	[%rd16], %fd37;
	ld.global.f64 	%fd38, [%rd14+8];
	mul.f64 	%fd39, %fd1, %fd38;
	ld.global.f64 	%fd40, [%rd16+8];
	sub.f64 	%fd41, %fd40, %fd39;
	st.global.f64 	[%rd16+8], %fd41;
	ld.global.f64 	%fd42, [%rd14+16];
	mul.f64 	%fd43, %fd1, %fd42;
	ld.global.f64 	%fd44, [%rd16+16];
	sub.f64 	%fd45, %fd44, %fd43;
	st.global.f64 	[%rd16+16], %fd45;
	ld.global.f64 	%fd46, [%rd14+24];
	mul.f64 	%fd47, %fd1, %fd46;
	ld.global.f64 	%fd48, [%rd16+24];
	sub.f64 	%fd49, %fd48, %fd47;
	st.global.f64 	[%rd16+24], %fd49;
	add.s32 	%r48, %r48, 4;
$L__BB2_9:
	setp.eq.s32 	%p9, %r21, 0;
	@%p9 bra 	$L__BB2_14;
	setp.eq.s32 	%p10, %r21, 1;
	@%p10 bra 	$L__BB2_12;
	add.s32 	%r38, %r48, %r5;
	mul.wide.s32 	%rd17, %r38, 8;
	add.s64 	%rd18, %rd2, %rd17;
	ld.global.f64 	%fd50, [%rd18];
	mul.f64 	%fd51, %fd1, %fd50;
	add.s32 	%r39, %r48, %r2;
	mul.wide.s32 	%rd19, %r39, 8;
	add.s64 	%rd20, %rd2, %rd19;
	ld.global.f64 	%fd52, [%rd20];
	sub.f64 	%fd53, %fd52, %fd51;
	st.global.f64 	[%rd20], %fd53;
	ld.global.f64 	%fd54, [%rd18+8];
	mul.f64 	%fd55, %fd1, %fd54;
	ld.global.f64 	%fd56, [%rd20+8];
	sub.f64 	%fd57, %fd56, %fd55;
	st.global.f64 	[%rd20+8], %fd57;
	add.s32 	%r48, %r48, 2;
$L__BB2_12:
	and.b32  	%r40, %r6, 1;
	setp.eq.b32 	%p11, %r40, 1;
	not.pred 	%p12, %p11;
	@%p12 bra 	$L__BB2_14;
	add.s32 	%r41, %r48, %r5;
	mul.wide.s32 	%rd21, %r41, 8;
	add.s64 	%rd22, %rd2, %rd21;
	ld.global.f64 	%fd58, [%rd22];
	mul.f64 	%fd59, %fd1, %fd58;
	add.s32 	%r42, %r48, %r2;
	mul.wide.s32 	%rd23, %r42, 8;
	add.s64 	%rd24, %rd2, %rd23;
	ld.global.f64 	%fd60, [%rd24];
	sub.f64 	%fd61, %fd60, %fd59;
	st.global.f64 	[%rd24], %fd61;
$L__BB2_14:
	setp.le.s32 	%p13, %r1, %r27;
	@%p13 bra 	$L__BB2_16;
	mul.wide.s32 	%rd29, %r27, 8;
	add.s64 	%rd30, %rd1, %rd29;
	ld.global.f64 	%fd66, [%rd30];
	mul.f64 	%fd67, %fd1, %fd66;
	cvta.to.global.u64 	%rd31, %rd4;
	mul.wide.s32 	%rd32, %r1, 8;
	add.s64 	%rd33, %rd31, %rd32;
	ld.global.f64 	%fd68, [%rd33];
	sub.f64 	%fd69, %fd68, %fd67;
	st.global.f64 	[%rd33], %fd69;
	bra.uni 	$L__BB2_18;
$L__BB2_16:
	setp.ge.s32 	%p14, %r1, %r27;
	@%p14 bra 	$L__BB2_18;
	mul.wide.s32 	%rd25, %r27, 8;
	add.s64 	%rd26, %rd1, %rd25;
	ld.global.f64 	%fd62, [%rd26];
	mul.f64 	%fd63, %fd1, %fd62;
	mul.wide.s32 	%rd27, %r1, 8;
	add.s64 	%rd28, %rd1, %rd27;
	ld.global.f64 	%fd64, [%rd28];
	sub.f64 	%fd65, %fd64, %fd63;
	st.global.f64 	[%rd28], %fd65;
$L__BB2_18:
	mov.b64 	%rd34, 0;
	st.global.u64 	[%rd3], %rd34;
$L__BB2_19:
	ret;

}


// ===== COMPILED SASS (sm_100) =====

	.target	sm_100

	.elftype	@"ET_EXEC"


//--------------------- .note.nv.tkinfo           --------------------------
	.section	.note.nv.tkinfo,"",@"SHT_NOTE"
	.sectionflags	@"SHF_NOTE_NV_TKINFO"
	.tkinfo
        /*0018*/ 	.word	0x00000002
        /*0030*/ 	.string	""
        /*0030*/ 	.string	"ptxas"
        /*0030*/ 	.string	"Cuda compilation tools, release 13.0, V13.0.88"
        /*0030*/ 	.string	"Build cuda_13.0.r13.0/compiler.36424714_0"
        /*0030*/ 	.string	"-arch sm_100 -m 64 "



//--------------------- .note.nv.cuinfo           --------------------------
	.section	.note.nv.cuinfo,"",@"SHT_NOTE"
	.sectionflags	@"SHF_NOTE_NV_CUINFO"
        /*0018*/ 	.short	0x0002
        /*001a*/ 	.short	0x0064
        /*001c*/ 	.short	0x0082
	.zero		2


//--------------------- .nv.info                  --------------------------
	.section	.nv.info,"",@"SHT_CUDA_INFO"
	.align	4


	//----- nvinfo : EIATTR_REGCOUNT
	.align		4
        /*0000*/ 	.byte	0x04, 0x2f
        /*0002*/ 	.short	(.L_1 - .L_0)
	.align		4
.L_0:
        /*0004*/ 	.word	index@(_Z20GaussJordanDivKernelPdS_S_ii)
        /*0008*/ 	.word	0x00000010


	//----- nvinfo : EIATTR_FRAME_SIZE
	.align		4
.L_1:
        /*000c*/ 	.byte	0x04, 0x11
        /*000e*/ 	.short	(.L_3 - .L_2)
	.align		4
.L_2:
        /*0010*/ 	.word	index@($__internal_1_$__cuda_sm20_dblrcp_rn_slowpath_v3)
        /*0014*/ 	.word	0x00000000


	//----- nvinfo : EIATTR_FRAME_SIZE
	.align		4
.L_3:
        /*0018*/ 	.byte	0x04, 0x11
        /*001a*/ 	.short	(.L_5 - .L_4)
	.align		4
.L_4:
        /*001c*/ 	.word	index@(_Z20GaussJordanDivKernelPdS_S_ii)
        /*0020*/ 	.word	0x00000000


	//----- nvinfo : EIATTR_REGCOUNT
	.align		4
.L_5:
        /*0024*/ 	.byte	0x04, 0x2f
        /*0026*/ 	.short	(.L_7 - .L_6)
	.align		4
.L_6:
        /*0028*/ 	.word	index@(_Z29GaussJordanIntermediateKernelPdS_S_ii)
        /*002c*/ 	.word	0x0000001a


	//----- nvinfo : EIATTR_FRAME_SIZE
	.align		4
.L_7:
        /*0030*/ 	.byte	0x04, 0x11
        /*0032*/ 	.short	(.L_9 - .L_8)
	.align		4
.L_8:
        /*0034*/ 	.word	index@($__internal_0_$__cuda_sm20_div_rn_f64_full)
        /*0038*/ 	.word	0x00000000


	//----- nvinfo : EIATTR_FRAME_SIZE
	.align		4
.L_9:
        /*003c*/ 	.byte	0x04, 0x11
        /*003e*/ 	.short	(.L_11 - .L_10)
	.align		4
.L_10:
        /*0040*/ 	.word	index@(_Z29GaussJordanIntermediateKernelPdS_S_ii)
        /*0044*/ 	.word	0x00000000


	//----- nvinfo : EIATTR_REGCOUNT
	.align		4
.L_11:
        /*0048*/ 	.byte	0x04, 0x2f
        /*004a*/ 	.short	(.L_13 - .L_12)
	.align		4
.L_12:
        /*004c*/ 	.word	index@(_Z21GaussJordanElimKernelPdS_S_ii)
        /*0050*/ 	.word	0x00000020


	//----- nvinfo : EIATTR_FRAME_SIZE
	.align		4
.L_13:
        /*0054*/ 	.byte	0x04, 0x11
        /*0056*/ 	.short	(.L_15 - .L_14)
	.align		4
.L_14:
        /*0058*/ 	.word	index@(_Z21GaussJordanElimKernelPdS_S_ii)
        /*005c*/ 	.word	0x00000000


	//----- nvinfo : EIATTR_MIN_STACK_SIZE
	.align		4
.L_15:
        /*0060*/ 	.byte	0x04, 0x12
        /*0062*/ 	.short	(.L_17 - .L_16)
	.align		4
.L_16:
        /*0064*/ 	.word	index@(_Z21GaussJordanElimKernelPdS_S_ii)
        /*0068*/ 	.word	0x00000000


	//----- nvinfo : EIATTR_MIN_STACK_SIZE
	.align		4
.L_17:
        /*006c*/ 	.byte	0x04, 0x12
        /*006e*/ 	.short	(.L_19 - .L_18)
	.align		4
.L_18:
        /*0070*/ 	.word	index@(_Z29GaussJordanIntermediateKernelPdS_S_ii)
        /*0074*/ 	.word	0x00000000


	//----- nvinfo : EIATTR_MIN_STACK_SIZE
	.align		4
.L_19:
        /*0078*/ 	.byte	0x04, 0x12
        /*007a*/ 	.short	(.L_21 - .L_20)
	.align		4
.L_20:
        /*007c*/ 	.word	index@(_Z20GaussJordanDivKernelPdS_S_ii)
        /*0080*/ 	.word	0x00000000
.L_21:


//--------------------- .nv.compat                --------------------------
	.section	.nv.compat,"",@"SHT_CUDA_COMPAT_INFO"
	.align	4
        /*0000*/ 	.byte	0x02, 0x09, 0x00, 0x00, 0x02, 0x02, 0x01, 0x00, 0x02, 0x05, 0x05, 0x00, 0x03, 0x07, 0x01, 0x01
        /*0010*/ 	.byte	0x02, 0x03, 0x00, 0x00, 0x02, 0x06, 0x01, 0x00, 0x04, 0x0b, 0x08, 0x00, 0x01, 0x00, 0x00, 0x00
        /*0020*/ 	.byte	0x00, 0x00, 0x00, 0x00


//--------------------- .nv.info._Z21GaussJordanElimKernelPdS_S_ii --------------------------
	.section	.nv.info._Z21GaussJordanElimKernelPdS_S_ii,"",@"SHT_CUDA_INFO"
	.sectionflags	@""
	.align	4


	//----- nvinfo : EIATTR_CUDA_API_VERSION
	.align		4
        /*0000*/ 	.byte	0x04, 0x37
        /*0002*/ 	.short	(.L_23 - .L_22)
.L_22:
        /*0004*/ 	.word	0x00000082


	//----- nvinfo : EIATTR_KPARAM_INFO
	.align		4
.L_23:
        /*0008*/ 	.byte	0x04, 0x17
        /*000a*/ 	.short	(.L_25 - .L_24)
.L_24:
        /*000c*/ 	.word	0x00000000
        /*0010*/ 	.short	0x0004
        /*0012*/ 	.short	0x001c
        /*0014*/ 	.byte	0x00, 0xf0, 0x11, 0x00


	//----- nvinfo : EIATTR_KPARAM_INFO
	.align		4
.L_25:
        /*0018*/ 	.byte	0x04, 0x17
        /*001a*/ 	.short	(.L_27 - .L_26)
.L_26:
        /*001c*/ 	.word	0x00000000
        /*0020*/ 	.short	0x0003
        /*0022*/ 	.short	0x0018
        /*0024*/ 	.byte	0x00, 0xf0, 0x11, 0x00


	//----- nvinfo : EIATTR_KPARAM_INFO
	.align		4
.L_27:
        /*0028*/ 	.byte	0x04, 0x17
        /*002a*/ 	.short	(.L_29 - .L_28)
.L_28:
        /*002c*/ 	.word	0x00000000
        /*0030*/ 	.short	0x0002
        /*0032*/ 	.short	0x0010
        /*0034*/ 	.byte	0x00, 0xf5, 0x21, 0x00


	//----- nvinfo : EIATTR_KPARAM_INFO
	.align		4
.L_29:
        /*0038*/ 	.byte	0x04, 0x17
        /*003a*/ 	.short	(.L_31 - .L_30)
.L_30:
        /*003c*/ 	.word	0x00000000
        /*0040*/ 	.short	0x0001
        /*0042*/ 	.short	0x0008
        /*0044*/ 	.byte	0x00, 0xf5, 0x21, 0x00


	//----- nvinfo : EIATTR_KPARAM_INFO
	.align		4
.L_31:
        /*0048*/ 	.byte	0x04, 0x17
        /*004a*/ 	.short	(.L_33 - .L_32)
.L_32:
        /*004c*/ 	.word	0x00000000
        /*0050*/ 	.short	0x0000
        /*0052*/ 	.short	0x0000
        /*0054*/ 	.byte	0x00, 0xf5, 0x21, 0x00


	//----- nvinfo : EIATTR_SPARSE_MMA_MASK
	.align		4
.L_33:
        /*0058*/ 	.byte	0x03, 0x50
        /*005a*/ 	.short	0x0000


	//----- nvinfo : EIATTR_MAXREG_COUNT
	.align		4
        /*005c*/ 	.byte	0x03, 0x1b
        /*005e*/ 	.short	0x00ff


	//----- nvinfo : EIATTR_MERCURY_ISA_VERSION
	.align		4
        /*0060*/ 	.byte	0x03, 0x5f
        /*0062*/ 	.short	0x0101


	//----- nvinfo : EIATTR_VRC_CTA_INIT_COUNT
	.align		4
        /*0064*/ 	.byte	0x02, 0x4a
	.zero		1
	.zero		1


	//----- nvinfo : EIATTR_EXIT_INSTR_OFFSETS
	.align		4
        /*0068*/ 	.byte	0x04, 0x1c
        /*006a*/ 	.short	(.L_35 - .L_34)


	//   ....[0]....
.L_34:
        /*006c*/ 	.word	0x00000080


	//   ....[1]....
        /*0070*/ 	.word	0x00000960


	//----- nvinfo : EIATTR_CRS_STACK_SIZE
	.align		4
.L_35:
        /*0074*/ 	.byte	0x04, 0x1e
        /*0076*/ 	.short	(.L_37 - .L_36)
.L_36:
        /*0078*/ 	.word	0x00000000


	//----- nvinfo : EIATTR_CBANK_PARAM_SIZE
	.align		4
.L_37:
        /*007c*/ 	.byte	0x03, 0x19
        /*007e*/ 	.short	0x0020


	//----- nvinfo : EIATTR_PARAM_CBANK
	.align		4
        /*0080*/ 	.byte	0x04, 0x0a
        /*0082*/ 	.short	(.L_39 - .L_38)
	.align		4
.L_38:
        /*0084*/ 	.word	index@(.nv.constant0._Z21GaussJordanElimKernelPdS_S_ii)
        /*0088*/ 	.short	0x0380
        /*008a*/ 	.short	0x0020


	//----- nvinfo : EIATTR_SW_WAR
	.align		4
.L_39:
        /*008c*/ 	.byte	0x04, 0x36
        /*008e*/ 	.short	(.L_41 - .L_40)
.L_40:
        /*0090*/ 	.word	0x00000008
.L_41:


//--------------------- .nv.info._Z29GaussJordanIntermediateKernelPdS_S_ii --------------------------
	.section	.nv.info._Z29GaussJordanIntermediateKernelPdS_S_ii,"",@"SHT_CUDA_INFO"
	.sectionflags	@""
	.align	4


	//----- nvinfo : EIATTR_CUDA_API_VERSION
	.align		4
        /*0000*/ 	.byte	0x04, 0x37
        /*0002*/ 	.short	(.L_43 - .L_42)
.L_42:
        /*0004*/ 	.word	0x00000082


	//----- nvinfo : EIATTR_KPARAM_INFO
	.align		4
.L_43:
        /*0008*/ 	.byte	0x04, 0x17
        /*000a*/ 	.short	(.L_45 - .L_44)
.L_44:
        /*000c*/ 	.word	0x00000000
        /*0010*/ 	.short	0x0004
        /*0012*/ 	.short	0x001c
        /*0014*/ 	.byte	0x00, 0xf0, 0x11, 0x00


	//----- nvinfo : EIATTR_KPARAM_INFO
	.align		4
.L_45:
        /*0018*/ 	.byte	0x04, 0x17
        /*001a*/ 	.short	(.L_47 - .L_46)
.L_46:
        /*001c*/ 	.word	0x00000000
        /*0020*/ 	.short	0x0003
        /*0022*/ 	.short	0x0018
        /*0024*/ 	.byte	0x00, 0xf0, 0x11, 0x00


	//----- nvinfo : EIATTR_KPARAM_INFO
	.align		4
.L_47:
        /*0028*/ 	.byte	0x04, 0x17
        /*002a*/ 	.short	(.L_49 - .L_48)
.L_48:
        /*002c*/ 	.word	0x00000000
        /*0030*/ 	.short	0x0002
        /*0032*/ 	.short	0x0010
        /*0034*/ 	.byte	0x00, 0xf5, 0x21, 0x00


	//----- nvinfo : EIATTR_KPARAM_INFO
	.align		4
.L_49:
        /*0038*/ 	.byte	0x04, 0x17
        /*003a*/ 	.short	(.L_51 - .L_50)
.L_50:
        /*003c*/ 	.word	0x00000000
        /*0040*/ 	.short	0x0001
        /*0042*/ 	.short	0x0008
        /*0044*/ 	.byte	0x00, 0xf5, 0x21, 0x00


	//----- nvinfo : EIATTR_KPARAM_INFO
	.align		4
.L_51:
        /*0048*/ 	.byte	0x04, 0x17
        /*004a*/ 	.short	(.L_53 - .L_52)
.L_52:
        /*004c*/ 	.word	0x00000000
        /*0050*/ 	.short	0x0000
        /*0052*/ 	.short	0x0000
        /*0054*/ 	.byte	0x00, 0xf5, 0x21, 0x00


	//----- nvinfo : EIATTR_SPARSE_MMA_MASK
	.align		4
.L_53:
        /*0058*/ 	.byte	0x03, 0x50
        /*005a*/ 	.short	0x0000


	//----- nvinfo : EIATTR_MAXREG_COUNT
	.align		4
        /*005c*/ 	.byte	0x03, 0x1b
        /*005e*/ 	.short	0x00ff


	//----- nvinfo : EIATTR_MERCURY_ISA_VERSION
	.align		4
        /*0060*/ 	.byte	0x03, 0x5f
        /*0062*/ 	.short	0x0101


	//----- nvinfo : EIATTR_VRC_CTA_INIT_COUNT
	.align		4
        /*0064*/ 	.byte	0x02, 0x4a
	.zero		1
	.zero		1


	//----- nvinfo : EIATTR_EXIT_INSTR_OFFSETS
	.align		4
        /*0068*/ 	.byte	0x04, 0x1c
        /*006a*/ 	.short	(.L_55 - .L_54)


	//   ....[0]....
.L_54:
        /*006c*/ 	.word	0x00000230


	//----- nvinfo : EIATTR_CRS_STACK_SIZE
	.align		4
.L_55:
        /*0070*/ 	.byte	0x04, 0x1e
        /*0072*/ 	.short	(.L_57 - .L_56)
.L_56:
        /*0074*/ 	.word	0x00000000


	//----- nvinfo : EIATTR_CBANK_PARAM_SIZE
	.align		4
.L_57:
        /*0078*/ 	.byte	0x03, 0x19
        /*007a*/ 	.short	0x0020


	//----- nvinfo : EIATTR_PARAM_CBANK
	.align		4
        /*007c*/ 	.byte	0x04, 0x0a
        /*007e*/ 	.short	(.L_59 - .L_58)
	.align		4
.L_58:
        /*0080*/ 	.word	index@(.nv.constant0._Z29GaussJordanIntermediateKernelPdS_S_ii)
        /*0084*/ 	.short	0x0380
        /*0086*/ 	.short	0x0020


	//----- nvinfo : EIATTR_SW_WAR
	.align		4
.L_59:
        /*0088*/ 	.byte	0x04, 0x36
        /*008a*/ 	.short	(.L_61 - .L_60)
.L_60:
        /*008c*/ 	.word	0x00000008
.L_61:


//--------------------- .nv.info._Z20GaussJordanDivKernelPdS_S_ii --------------------------
	.section	.nv.info._Z20GaussJordanDivKernelPdS_S_ii,"",@"SHT_CUDA_INFO"
	.sectionflags	@""
	.align	4


	//----- nvinfo : EIATTR_CUDA_API_VERSION
	.align		4
        /*0000*/ 	.byte	0x04, 0x37
        /*0002*/ 	.short	(.L_63 - .L_62)
.L_62:
        /*0004*/ 	.word	0x00000082


	//----- nvinfo : EIATTR_KPARAM_INFO
	.align		4
.L_63:
        /*0008*/ 	.byte	0x04, 0x17
        /*000a*/ 	.short	(.L_65 - .L_64)
.L_64:
        /*000c*/ 	.word	0x00000000
        /*0010*/ 	.short	0x0004
        /*0012*/ 	.short	0x001c
        /*0014*/ 	.byte	0x00, 0xf0, 0x11, 0x00


	//----- nvinfo : EIATTR_KPARAM_INFO
	.align		4
.L_65:
        /*0018*/ 	.byte	0x04, 0x17
        /*001a*/ 	.short	(.L_67 - .L_66)
.L_66:
        /*001c*/ 	.word	0x00000000
        /*0020*/ 	.short	0x0003
        /*0022*/ 	.short	0x0018
        /*0024*/ 	.byte	0x00, 0xf0, 0x11, 0x00


	//----- nvinfo : EIATTR_KPARAM_INFO
	.align		4
.L_67:
        /*0028*/ 	.byte	0x04, 0x17
        /*002a*/ 	.short	(.L_69 - .L_68)
.L_68:
        /*002c*/ 	.word	0x00000000
        /*0030*/ 	.short	0x0002
        /*0032*/ 	.short	0x0010
        /*0034*/ 	.byte	0x00, 0xf5, 0x21, 0x00


	//----- nvinfo : EIATTR_KPARAM_INFO
	.align		4
.L_69:
        /*0038*/ 	.byte	0x04, 0x17
        /*003a*/ 	.short	(.L_71 - .L_70)
.L_70:
        /*003c*/ 	.word	0x00000000
        /*0040*/ 	.short	0x0001
        /*0042*/ 	.short	0x0008
        /*0044*/ 	.byte	0x00, 0xf5, 0x21, 0x00


	//----- nvinfo : EIATTR_KPARAM_INFO
	.align		4
.L_71:
        /*0048*/ 	.byte	0x04, 0x17
        /*004a*/ 	.short	(.L_73 - .L_72)
.L_72:
        /*004c*/ 	.word	0x00000000
        /*0050*/ 	.short	0x0000
        /*0052*/ 	.short	0x0000
        /*0054*/ 	.byte	0x00, 0xf5, 0x21, 0x00


	//----- nvinfo : EIATTR_SPARSE_MMA_MASK
	.align		4
.L_73:
        /*0058*/ 	.byte	0x03, 0x50
        /*005a*/ 	.short	0x0000


	//----- nvinfo : EIATTR_MAXREG_COUNT
	.align		4
        /*005c*/ 	.byte	0x03, 0x1b
        /*005e*/ 	.short	0x00ff


	//----- nvinfo : EIATTR_MERCURY_ISA_VERSION
	.align		4
        /*0060*/ 	.byte	0x03, 0x5f
        /*0062*/ 	.short	0x0101


	//----- nvinfo : EIATTR_VRC_CTA_INIT_COUNT
	.align		4
        /*0064*/ 	.byte	0x02, 0x4a
	.zero		1
	.zero		1


	//----- nvinfo : EIATTR_EXIT_INSTR_OFFSETS
	.align		4
        /*0068*/ 	.byte	0x04, 0x1c
        /*006a*/ 	.short	(.L_75 - .L_74)


	//   ....[0]....
.L_74:
        /*006c*/ 	.word	0x00000090


	//   ....[1]....
        /*0070*/ 	.word	0x00000200


	//----- nvinfo : EIATTR_CRS_STACK_SIZE
	.align		4
.L_75:
        /*0074*/ 	.byte	0x04, 0x1e
        /*0076*/ 	.short	(.L_77 - .L_76)
.L_76:
        /*0078*/ 	.word	0x00000000


	//----- nvinfo : EIATTR_CBANK_PARAM_SIZE
	.align		4
.L_77:
        /*007c*/ 	.byte	0x03, 0x19
        /*007e*/ 	.short	0x0020


	//----- nvinfo : EIATTR_PARAM_CBANK
	.align		4
        /*0080*/ 	.byte	0x04, 0x0a
        /*0082*/ 	.short	(.L_79 - .L_78)
	.align		4
.L_78:
        /*0084*/ 	.word	index@(.nv.constant0._Z20GaussJordanDivKernelPdS_S_ii)
        /*0088*/ 	.short	0x0380
        /*008a*/ 	.short	0x0020


	//----- nvinfo : EIATTR_SW_WAR
	.align		4
.L_79:
        /*008c*/ 	.byte	0x04, 0x36
        /*008e*/ 	.short	(.L_81 - .L_80)
.L_80:
        /*0090*/ 	.word	0x00000008
.L_81:


//--------------------- .nv.callgraph             --------------------------
	.section	.nv.callgraph,"",@"SHT_CUDA_CALLGRAPH"
	.align	4
	.sectionentsize	8
	.align		4
        /*0000*/ 	.word	0x00000000
	.align		4
        /*0004*/ 	.word	0xffffffff
	.align		4
        /*0008*/ 	.word	0x00000000
	.align		4
        /*000c*/ 	.word	0xfffffffe
	.align		4
        /*0010*/ 	.word	0x00000000
	.align		4
        /*0014*/ 	.word	0xfffffffd
	.align		4
        /*0018*/ 	.word	0x00000000
	.align		4
        /*001c*/ 	.word	0xfffffffc


//--------------------- .text._Z21GaussJordanElimKernelPdS_S_ii --------------------------
	.section	.text._Z21GaussJordanElimKernelPdS_S_ii,"ax",@progbits
	.align	128
        .global         _Z21GaussJordanElimKernelPdS_S_ii
        .type           _Z21GaussJordanElimKernelPdS_S_ii,@function
        .size           _Z21GaussJordanElimKernelPdS_S_ii,(.L_x_22 - _Z21GaussJordanElimKernelPdS_S_ii)
        .other          _Z21GaussJordanElimKernelPdS_S_ii,@"STO_CUDA_ENTRY STV_DEFAULT"
_Z21GaussJordanElimKernelPdS_S_ii:
.text._Z21GaussJordanElimKernelPdS_S_ii:
[----:B------:R-:W-:Y:S01]  /*0000*/  LDC R1, c[0x0][0x37c] ;  /* 0x0000df00ff017b82 */ /* 0x000fe20000000800 */
[----:B------:R-:W0:Y:S07]  /*0010*/  S2R R0, SR_TID.X ;  /* 0x0000000000007919 */ /* 0x000e2e0000002100 */
[----:B------:R-:W0:Y:S08]  /*0020*/  S2UR UR4, SR_CTAID.X ;  /* 0x00000000000479c3 */ /* 0x000e300000002500 */
[----:B------:R-:W0:Y:S08]  /*0030*/  LDC R3, c[0x0][0x360] ;  /* 0x0000d800ff037b82 */ /* 0x000e300000000800 */
[----:B------:R-:W1:Y:S01]  /*0040*/  LDC.64 R6, c[0x0][0x398] ;  /* 0x0000e600ff067b82 */ /* 0x000e620000000a00 */
[----:B0-----:R-:W-:-:S05]  /*0050*/  IMAD R3, R3, UR4, R0 ;  /* 0x0000000403037c24 */ /* 0x001fca000f8e0200 */
[----:B-1----:R-:W-:-:S04]  /*0060*/  ISETP.NE.AND P0, PT, R3, R7, PT ;  /* 0x000000070300720c */ /* 0x002fc80003f05270 */
[----:B------:R-:W-:-:S13]  /*0070*/  ISETP.GE.OR P0, PT, R3, R6, !P0 ;  /* 0x000000060300720c */ /* 0x000fda0004706670 */
[----:B------:R-:W-:Y:S05]  /*0080*/  @P0 EXIT ;  /* 0x000000000000094d */ /* 0x000fea0003800000 */
[----:B------:R-:W0:Y:S01]  /*0090*/  LDC.64 R8, c[0x0][0x380] ;  /* 0x0000e000ff087b82 */ /* 0x000e220000000a00 */
[----:B------:R-:W1:Y:S01]  /*00a0*/  LDCU.64 UR6, c[0x0][0x358] ;  /* 0x00006b00ff0677ac */ /* 0x000e620008000a00 */
[----:B------:R-:W-:-:S04]  /*00b0*/  IMAD R5, R3, R6, R7 ;  /* 0x0000000603057224 */ /* 0x000fc800078e0207 */
[----:B0-----:R-:W-:-:S05]  /*00c0*/  IMAD.WIDE R10, R5, 0x8, R8 ;  /* 0x00000008050a7825 */ /* 0x001fca00078e0208 */
[----:B-1----:R0:W5:Y:S01]  /*00d0*/  LDG.E.64 R12, desc[UR6][R10.64] ;  /* 0x000000060a0c7981 */ /* 0x002162000c1e1b00 */
[----:B------:R-:W-:-:S04]  /*00e0*/  IADD3 R24, PT, PT, R7, 0x1, RZ ;  /* 0x0000000107187810 */ /* 0x000fc80007ffe0ff */
[----:B------:R-:W-:-:S13]  /*00f0*/  ISETP.GE.AND P0, PT, R24, R6, PT ;  /* 0x000000061800720c */ /* 0x000fda0003f06270 */
[----:B0-----:R-:W-:Y:S05]  /*0100*/  @P0 BRA `(.L_x_0) ;  /* 0x0000000400b80947 */ /* 0x001fea0003800000 */
[----:B------:R-:W-:Y:S02]  /*0110*/  IADD3 R0, PT, PT, -R7, -0x2, R6 ;  /* 0xfffffffe07007810 */ /* 0x000fe40007ffe106 */
[----:B------:R-:W-:Y:S02]  /*0120*/  LOP3.LUT R15, RZ, R7, RZ, 0x33, !PT ;  /* 0x00000007ff0f7212 */ /* 0x000fe400078e33ff */
[----:B------:R-:W-:-:S03]  /*0130*/  ISETP.GE.U32.AND P0, PT, R0, 0x7, PT ;  /* 0x000000070000780c */ /* 0x000fc60003f06070 */
[----:B------:R-:W-:-:S05]  /*0140*/  IMAD.IADD R0, R15, 0x1, R6 ;  /* 0x000000010f007824 */ /* 0x000fca00078e0206 */
[----:B------:R-:W-:-:S05]  /*0150*/  LOP3.LUT R2, R0, 0x7, RZ, 0xc0, !PT ;  /* 0x0000000700027812 */ /* 0x000fca00078ec0ff */
[----:B------:R-:W-:Y:S05]  /*0160*/  @!P0 BRA `(.L_x_1) ;  /* 0x0000000000d08947 */ /* 0x000fea0003800000 */
[----:B------:R-:W0:Y:S01]  /*0170*/  LDCU.64 UR4, c[0x0][0x380] ;  /* 0x00007000ff0477ac */ /* 0x000e220008000a00 */
[----:B------:R-:W1:Y:S01]  /*0180*/  LDC R24, c[0x0][0x39c] ;  /* 0x0000e700ff187b82 */ /* 0x000e620000000800 */
[----:B------:R-:W-:Y:S01]  /*0190*/  IMAD R14, R7, R6, R7 ;  /* 0x00000006070e7224 */ /* 0x000fe200078e0207 */
[----:B------:R-:W-:Y:S02]  /*01a0*/  LOP3.LUT R25, R0, 0xfffffff8, RZ, 0xc0, !PT ;  /* 0xfffffff800197812 */ /* 0x000fe400078ec0ff */
[----:B------:R-:W-:Y:S01]  /*01b0*/  IADD3 R4, PT, PT, R5, 0x1, RZ ;  /* 0x0000000105047810 */ /* 0x000fe20007ffe0ff */
[----:B------:R-:W-:Y:S01]  /*01c0*/  VIADD R5, R14, 0x1 ;  /* 0x000000010e057836 */ /* 0x000fe20000000000 */
[----:B------:R-:W-:Y:S01]  /*01d0*/  IADD3 R25, PT, PT, -R25, RZ, RZ ;  /* 0x000000ff19197210 */ /* 0x000fe20007ffe1ff */
[----:B0-----:R-:W-:-:S04]  /*01e0*/  UIADD3 UR4, UP0, UPT, UR4, 0x20, URZ ;  /* 0x0000002004047890 */ /* 0x001fc8000ff1e0ff */
[----:B------:R-:W-:Y:S02]  /*01f0*/  UIADD3.X UR5, UPT, UPT, URZ, UR5, URZ, UP0, !UPT ;  /* 0x00000005ff057290 */ /* 0x000fe400087fe4ff */
[----:B------:R-:W-:-:S04]  /*0200*/  IMAD.U32 R14, RZ, RZ, UR4 ;  /* 0x00000004ff0e7e24 */ /* 0x000fc8000f8e00ff */
[----:B------:R-:W-:-:S07]  /*0210*/  MOV R15, UR5 ;  /* 0x00000005000f7c02 */ /* 0x000fce0008000f00 */
.L_x_2:
[----:B--2---:R-:W-:-:S04]  /*0220*/  IMAD.WIDE R16, R4, 0x8, R14 ;  /* 0x0000000804107825 */ /* 0x004fc800078e020e */
[----:B------:R-:W-:Y:S01]  /*0230*/  IMAD.WIDE R18, R5, 0x8, R14 ;  /* 0x0000000805127825 */ /* 0x000fe200078e020e */
[----:B------:R-:W2:Y:S04]  /*0240*/  LDG.E.64 R20, desc[UR6][R16.64+-0x20] ;  /* 0xffffe00610147981 */ /* 0x000ea8000c1e1b00 */
[----:B------:R-:W2:Y:S02]  /*0250*/  LDG.E.64 R22, desc[UR6][R18.64+-0x20] ;  /* 0xffffe00612167981 */ /* 0x000ea4000c1e1b00 */
[C---:B--2--5:R-:W-:Y:S02]  /*0260*/  DFMA R26, -R12.reuse, R22, R20 ;  /* 0x000000160c1a722b */ /* 0x064fe40000000114 */
[----:B------:R-:W2:Y:S05]  /*0270*/  LDG.E.64 R20, desc[UR6][R16.64+-0x18] ;  /* 0xffffe80610147981 */ /* 0x000eaa000c1e1b00 */
[----:B------:R2:W-:Y:S04]  /*0280*/  STG.E.64 desc[UR6][R16.64+-0x20], R26 ;  /* 0xffffe01a10007986 */ /* 0x0005e8000c101b06 */
[----:B------:R-:W2:Y:S02]  /*0290*/  LDG.E.64 R22, desc[UR6][R18.64+-0x18] ;  /* 0xffffe80612167981 */ /* 0x000ea4000c1e1b00 */
[----:B--2---:R-:W-:-:S02]  /*02a0*/  DFMA R26, -R12, R22, R20 ;  /* 0x000000160c1a722b */ /* 0x004fc40000000114 */
[----:B------:R-:W2:Y:S05]  /*02b0*/  LDG.E.64 R20, desc[UR6][R16.64+-0x10] ;  /* 0xfffff00610147981 */ /* 0x000eaa000c1e1b00 */
[----:B------:R0:W-:Y:S04]  /*02c0*/  STG.E.64 desc[UR6][R16.64+-0x18], R26 ;  /* 0xffffe81a10007986 */ /* 0x0001e8000c101b06 */
[----:B------:R-:W2:Y:S02]  /*02d0*/  LDG.E.64 R22, desc[UR6][R18.64+-0x10] ;  /* 0xfffff00612167981 */ /* 0x000ea4000c1e1b00 */
[----:B--2---:R-:W-:-:S02]  /*02e0*/  DFMA R28, -R12, R22, R20 ;  /* 0x000000160c1c722b */ /* 0x004fc40000000114 */
[----:B------:R-:W0:Y:S05]  /*02f0*/  LDG.E.64 R20, desc[UR6][R16.64+-0x8] ;  /* 0xfffff80610147981 */ /* 0x000e2a000c1e1b00 */
[----:B------:R-:W-:Y:S04]  /*0300*/  STG.E.64 desc[UR6][R16.64+-0x10], R28 ;  /* 0xfffff01c10007986 */ /* 0x000fe8000c101b06 */
[----:B------:R-:W0:Y:S02]  /*0310*/  LDG.E.64 R22, desc[UR6][R18.64+-0x8] ;  /* 0xfffff80612167981 */ /* 0x000e24000c1e1b00 */
[----:B0-----:R-:W-:-:S02]  /*0320*/  DFMA R26, -R12, R22, R20 ;  /* 0x000000160c1a722b */ /* 0x001fc40000000114 */
        /* <DEDUP_REMOVED lines=9> */
[----:B------:R2:W-:Y:S04]  /*03c0*/  STG.E.64 desc[UR6][R16.64+0x8], R28 ;  /* 0x0000081c10007986 */ /* 0x0005e8000c101b06 */
[----:B------:R-:W0:Y:S02]  /*03d0*/  LDG.E.64 R22, desc[UR6][R18.64+0x10] ;  /* 0x0000100612167981 */ /* 0x000e24000c1e1b00 */
[----:B0-----:R-:W-:-:S02]  /*03e0*/  DFMA R26, -R12, R22, R20 ;  /* 0x000000160c1a722b */ /* 0x001fc40000000114 */
[----:B------:R-:W3:Y:S05]  /*03f0*/  LDG.E.64 R20, desc[UR6][R16.64+0x18] ;  /* 0x0000180610147981 */ /* 0x000eea000c1e1b00 */
[----:B------:R2:W-:Y:S04]  /*0400*/  STG.E.64 desc[UR6][R16.64+0x10], R26 ;  /* 0x0000101a10007986 */ /* 0x0005e8000c101b06 */
[----:B------:R-:W3:Y:S01]  /*0410*/  LDG.E.64 R22, desc[UR6][R18.64+0x18] ;  /* 0x0000180612167981 */ /* 0x000ee2000c1e1b00 */
[----:B------:R-:W-:-:S04]  /*0420*/  IADD3 R25, PT, PT, R25, 0x8, RZ ;  /* 0x0000000819197810 */ /* 0x000fc80007ffe0ff */
[----:B------:R-:W-:Y:S01]  /*0430*/  ISETP.NE.AND P0, PT, R25, RZ, PT ;  /* 0x000000ff1900720c */ /* 0x000fe20003f05270 */
[----:B-1----:R-:W-:Y:S01]  /*0440*/  VIADD R24, R24, 0x8 ;  /* 0x0000000818187836 */ /* 0x002fe20000000000 */
[----:B------:R-:W-:Y:S02]  /*0450*/  IADD3 R4, PT, PT, R4, 0x8, RZ ;  /* 0x0000000804047810 */ /* 0x000fe40007ffe0ff */
[----:B------:R-:W-:Y:S01]  /*0460*/  IADD3 R5, PT, PT, R5, 0x8, RZ ;  /* 0x0000000805057810 */ /* 0x000fe20007ffe0ff */
[----:B---3--:R-:W-:-:S07]  /*0470*/  DFMA R20, -R12, R22, R20 ;  /* 0x000000160c14722b */ /* 0x008fce0000000114 */
[----:B------:R2:W-:Y:S01]  /*0480*/  STG.E.64 desc[UR6][R16.64+0x18], R20 ;  /* 0x0000181410007986 */ /* 0x0005e2000c101b06 */
[----:B------:R-:W-:Y:S05]  /*0490*/  @P0 BRA `(.L_x_2) ;  /* 0xfffffffc00600947 */ /* 0x000fea000383ffff */
[----:B------:R-:W-:-:S07]  /*04a0*/  VIADD R24, R24, 0x1 ;  /* 0x0000000118187836 */ /* 0x000fce0000000000 */
.L_x_1:
[----:B------:R-:W-:-:S13]  /*04b0*/  ISETP.NE.AND P0, PT, R2, RZ, PT ;  /* 0x000000ff0200720c */ /* 0x000fda0003f05270 */
[----:B------:R-:W-:Y:S05]  /*04c0*/  @!P0 BRA `(.L_x_0) ;  /* 0x0000000000c88947 */ /* 0x000fea0003800000 */
[----:B------:R-:W-:Y:S02]  /*04d0*/  ISETP.GE.U32.AND P0, PT, R2, 0x4, PT ;  /* 0x000000040200780c */ /* 0x000fe40003f06070 */
[----:B------:R-:W-:-:S04]  /*04e0*/  LOP3.LUT R22, R0, 0x3, RZ, 0xc0, !PT ;  /* 0x0000000300167812 */ /* 0x000fc800078ec0ff */
[----:B------:R-:W-:-:S07]  /*04f0*/  ISETP.NE.AND P1, PT, R22, RZ, PT ;  /* 0x000000ff1600720c */ /* 0x000fce0003f25270 */
[----:B------:R-:W-:Y:S06]  /*0500*/  @!P0 BRA `(.L_x_3) ;  /* 0x0000000000548947 */ /* 0x000fec0003800000 */
[-CC-:B------:R-:W-:Y:S02]  /*0510*/  IMAD R15, R7, R6.reuse, R24.reuse ;  /* 0x00000006070f7224 */ /* 0x180fe400078e0218 */
[----:B------:R-:W-:Y:S02]  /*0520*/  IMAD R5, R3, R6, R24 ;  /* 0x0000000603057224 */ /* 0x000fe400078e0218 */
[----:B------:R-:W-:-:S04]  /*0530*/  IMAD.WIDE R14, R15, 0x8, R8 ;  /* 0x000000080f0e7825 */ /* 0x000fc800078e0208 */
[----:B------:R-:W-:Y:S01]  /*0540*/  IMAD.WIDE R4, R5, 0x8, R8 ;  /* 0x0000000805047825 */ /* 0x000fe200078e0208 */
[----:B--2---:R-:W2:Y:S04]  /*0550*/  LDG.E.64 R16, desc[UR6][R14.64] ;  /* 0x000000060e107981 */ /* 0x004ea8000c1e1b00 */
[----:B------:R-:W2:Y:S04]  /*0560*/  LDG.E.64 R18, desc[UR6][R4.64] ;  /* 0x0000000604127981 */ /* 0x000ea8000c1e1b00 */
[----:B------:R-:W3:Y:S04]  /*0570*/  LDG.E.64 R20, desc[UR6][R4.64+0x8] ;  /* 0x0000080604147981 */ /* 0x000ee8000c1e1b00 */
[----:B------:R-:W4:Y:S04]  /*0580*/  LDG.E.64 R26, desc[UR6][R4.64+0x10] ;  /* 0x00001006041a7981 */ /* 0x000f28000c1e1b00 */
[----:B------:R-:W4:Y:S01]  /*0590*/  LDG.E.64 R28, desc[UR6][R4.64+0x18] ;  /* 0x00001806041c7981 */ /* 0x000f22000c1e1b00 */
[----:B--2--5:R-:W-:-:S07]  /*05a0*/  DFMA R16, -R12, R16, R18 ;  /* 0x000000100c10722b */ /* 0x024fce0000000112 */
[----:B------:R0:W-:Y:S04]  /*05b0*/  STG.E.64 desc[UR6][R4.64], R16 ;  /* 0x0000001004007986 */ /* 0x0001e8000c101b06 */
[----:B------:R-:W3:Y:S02]  /*05c0*/  LDG.E.64 R18, desc[UR6][R14.64+0x8] ;  /* 0x000008060e127981 */ /* 0x000ee4000c1e1b00 */
[----:B---3--:R-:W-:-:S07]  /*05d0*/  DFMA R18, -R12, R18, R20 ;  /* 0x000000120c12722b */ /* 0x008fce0000000114 */
[----:B------:R0:W-:Y:S04]  /*05e0*/  STG.E.64 desc[UR6][R4.64+0x8], R18 ;  /* 0x0000081204007986 */ /* 0x0001e8000c101b06 */
[----:B------:R-:W4:Y:S02]  /*05f0*/  LDG.E.64 R20, desc[UR6][R14.64+0x10] ;  /* 0x000010060e147981 */ /* 0x000f24000c1e1b00 */
[----:B----4-:R-:W-:-:S07]  /*0600*/  DFMA R20, -R12, R20, R26 ;  /* 0x000000140c14722b */ /* 0x010fce000000011a */
[----:B------:R0:W-:Y:S04]  /*0610*/  STG.E.64 desc[UR6][R4.64+0x10], R20 ;  /* 0x0000101404007986 */ /* 0x0001e8000c101b06 */
[----:B------:R-:W2:Y:S01]  /*0620*/  LDG.E.64 R26, desc[UR6][R14.64+0x18] ;  /* 0x000018060e1a7981 */ /* 0x000ea2000c1e1b00 */
[----:B------:R-:W-:Y:S01]  /*0630*/  IADD3 R24, PT, PT, R24, 0x4, RZ ;  /* 0x0000000418187810 */ /* 0x000fe20007ffe0ff */
[----:B--2---:R-:W-:-:S07]  /*0640*/  DFMA R26, -R12, R26, R28 ;  /* 0x0000001a0c1a722b */ /* 0x004fce000000011c */
[----:B------:R0:W-:Y:S04]  /*0650*/  STG.E.64 desc[UR6][R4.64+0x18], R26 ;  /* 0x0000181a04007986 */ /* 0x0001e8000c101b06 */
.L_x_3:
[----:B------:R-:W-:Y:S05]  /*0660*/  @!P1 BRA `(.L_x_0) ;  /* 0x0000000000609947 */ /* 0x000fea0003800000 */
[----:B------:R-:W-:-:S13]  /*0670*/  ISETP.NE.AND P0, PT, R22, 0x1, PT ;  /* 0x000000011600780c */ /* 0x000fda0003f05270 */
[-CC-:B0-2---:R-:W-:Y:S02]  /*0680*/  @P0 IMAD R21, R7, R6.reuse, R24.reuse ;  /* 0x0000000607150224 */ /* 0x185fe400078e0218 */
[----:B------:R-:W-:Y:S02]  /*0690*/  @P0 IMAD R5, R3, R6, R24 ;  /* 0x0000000603050224 */ /* 0x000fe400078e0218 */
[----:B------:R-:W-:-:S04]  /*06a0*/  @P0 IMAD.WIDE R20, R21, 0x8, R8 ;  /* 0x0000000815140825 */ /* 0x000fc800078e0208 */
[----:B------:R-:W-:Y:S01]  /*06b0*/  @P0 IMAD.WIDE R4, R5, 0x8, R8 ;  /* 0x0000000805040825 */ /* 0x000fe200078e0208 */
[----:B------:R-:W2:Y:S04]  /*06c0*/  @P0 LDG.E.64 R14, desc[UR6][R20.64] ;  /* 0x00000006140e0981 */ /* 0x000ea8000c1e1b00 */
[----:B------:R-:W2:Y:S01]  /*06d0*/  @P0 LDG.E.64 R16, desc[UR6][R4.64] ;  /* 0x0000000604100981 */ /* 0x000ea2000c1e1b00 */
[----:B------:R-:W-:-:S04]  /*06e0*/  LOP3.LUT R0, R0, 0x1, RZ, 0xc0, !PT ;  /* 0x0000000100007812 */ /* 0x000fc800078ec0ff */
[----:B------:R-:W-:Y:S01]  /*06f0*/  ISETP.NE.U32.AND P1, PT, R0, 0x1, PT ;  /* 0x000000010000780c */ /* 0x000fe20003f25070 */
[----:B--2--5:R-:W-:Y:S01]  /*0700*/  @P0 DFMA R16, -R12, R14, R16 ;  /* 0x0000000e0c10022b */ /* 0x024fe20000000110 */
[----:B------:R-:W2:Y:S06]  /*0710*/  @P0 LDG.E.64 R14, desc[UR6][R4.64+0x8] ;  /* 0x00000806040e0981 */ /* 0x000eac000c1e1b00 */
[----:B------:R0:W-:Y:S04]  /*0720*/  @P0 STG.E.64 desc[UR6][R4.64], R16 ;  /* 0x0000001004000986 */ /* 0x0001e8000c101b06 */
[----:B------:R-:W2:Y:S01]  /*0730*/  @P0 LDG.E.64 R18, desc[UR6][R20.64+0x8] ;  /* 0x0000080614120981 */ /* 0x000ea2000c1e1b00 */
[----:B------:R-:W-:-:S05]  /*0740*/  @P0 IADD3 R24, PT, PT, R24, 0x2, RZ ;  /* 0x0000000218180810 */ /* 0x000fca0007ffe0ff */
[-CC-:B------:R-:W-:Y:S02]  /*0750*/  @!P1 IMAD R23, R7, R6.reuse, R24.reuse ;  /* 0x0000000607179224 */ /* 0x180fe400078e0218 */
[----:B------:R-:W-:Y:S01]  /*0760*/  @!P1 IMAD R25, R3, R6, R24 ;  /* 0x0000000603199224 */ /* 0x000fe200078e0218 */
[----:B--2---:R-:W-:Y:S01]  /*0770*/  @P0 DFMA R14, -R12, R18, R14 ;  /* 0x000000120c0e022b */ /* 0x004fe2000000010e */
[----:B------:R-:W-:-:S04]  /*0780*/  @!P1 IMAD.WIDE R18, R23, 0x8, R8 ;  /* 0x0000000817129825 */ /* 0x000fc800078e0208 */
[----:B------:R-:W-:Y:S02]  /*0790*/  @!P1 IMAD.WIDE R8, R25, 0x8, R8 ;  /* 0x0000000819089825 */ /* 0x000fe400078e0208 */
[----:B------:R1:W-:Y:S04]  /*07a0*/  @P0 STG.E.64 desc[UR6][R4.64+0x8], R14 ;  /* 0x0000080e04000986 */ /* 0x0003e8000c101b06 */
[----:B------:R-:W2:Y:S04]  /*07b0*/  @!P1 LDG.E.64 R18, desc[UR6][R18.64] ;  /* 0x0000000612129981 */ /* 0x000ea8000c1e1b00 */
[----:B0-----:R-:W2:Y:S02]  /*07c0*/  @!P1 LDG.E.64 R16, desc[UR6][R8.64] ;  /* 0x0000000608109981 */ /* 0x001ea4000c1e1b00 */
[----:B--2---:R-:W-:-:S07]  /*07d0*/  @!P1 DFMA R16, -R12, R18, R16 ;  /* 0x000000120c10922b */ /* 0x004fce0000000110 */
[----:B------:R1:W-:Y:S04]  /*07e0*/  @!P1 STG.E.64 desc[UR6][R8.64], R16 ;  /* 0x0000001008009986 */ /* 0x0003e8000c101b06 */
.L_x_0:
[----:B------:R-:W-:Y:S01]  /*07f0*/  ISETP.GT.AND P0, PT, R3, R7, PT ;  /* 0x000000070300720c */ /* 0x000fe20003f04270 */
[----:B------:R-:W-:-:S12]  /*0800*/  BSSY.RECONVERGENT B0, `(.L_x_4) ;  /* 0x0000014000007945 */ /* 0x000fd80003800200 */
[----:B------:R-:W-:Y:S05]  /*0810*/  @!P0 BRA `(.L_x_5) ;  /* 0x0000000000248947 */ /* 0x000fea0003800000 */
[----:B01----:R-:W0:Y:S08]  /*0820*/  LDC.64 R4, c[0x0][0x390] ;  /* 0x0000e400ff047b82 */ /* 0x003e300000000a00 */
[----:B------:R-:W1:Y:S01]  /*0830*/  LDC.64 R8, c[0x0][0x388] ;  /* 0x0000e200ff087b82 */ /* 0x000e620000000a00 */
[----:B0-----:R-:W-:-:S06]  /*0840*/  IMAD.WIDE R4, R7, 0x8, R4 ;  /* 0x0000000807047825 */ /* 0x001fcc00078e0204 */
[----:B------:R-:W3:Y:S01]  /*0850*/  LDG.E.64 R4, desc[UR6][R4.64] ;  /* 0x0000000604047981 */ /* 0x000ee2000c1e1b00 */
[----:B-1----:R-:W-:-:S05]  /*0860*/  IMAD.WIDE R2, R3, 0x8, R8 ;  /* 0x0000000803027825 */ /* 0x002fca00078e0208 */
[----:B------:R-:W3:Y:S02]  /*0870*/  LDG.E.64 R6, desc[UR6][R2.64] ;  /* 0x0000000602067981 */ /* 0x000ee4000c1e1b00 */
[----:B---3-5:R-:W-:-:S07]  /*0880*/  DFMA R6, -R12, R4, R6 ;  /* 0x000000040c06722b */ /* 0x028fce0000000106 */
[----:B------:R0:W-:Y:S01]  /*0890*/  STG.E.64 desc[UR6][R2.64], R6 ;  /* 0x0000000602007986 */ /* 0x0001e2000c101b06 */
[----:B------:R-:W-:Y:S05]  /*08a0*/  BRA `(.L_x_6) ;  /* 0x0000000000247947 */ /* 0x000fea0003800000 */
.L_x_5:
[----:B------:R-:W-:-:S13]  /*08b0*/  ISETP.GE.AND P0, PT, R3, R7, PT ;  /* 0x000000070300720c */ /* 0x000fda0003f06270 */
[----:B------:R-:W-:Y:S05]  /*08c0*/  @P0 BRA `(.L_x_6) ;  /* 0x00000000001c0947 */ /* 0x000fea0003800000 */
[----:B01----:R-:W0:Y:S02]  /*08d0*/  LDC.64 R4, c[0x0][0x390] ;  /* 0x0000e400ff047b82 */ /* 0x003e240000000a00 */
[----:B0-----:R-:W-:-:S04]  /*08e0*/  IMAD.WIDE R8, R7, 0x8, R4 ;  /* 0x0000000807087825 */ /* 0x001fc800078e0204 */
[----:B------:R-:W-:Y:S02]  /*08f0*/  IMAD.WIDE R4, R3, 0x8, R4 ;  /* 0x0000000803047825 */ /* 0x000fe400078e0204 */
[----:B------:R-:W3:Y:S04]  /*0900*/  LDG.E.64 R2, desc[UR6][R8.64] ;  /* 0x0000000608027981 */ /* 0x000ee8000c1e1b00 */
[----:B------:R-:W3:Y:S02]  /*0910*/  LDG.E.64 R6, desc[UR6][R4.64] ;  /* 0x0000000604067981 */ /* 0x000ee4000c1e1b00 */
[----:B---3-5:R-:W-:-:S07]  /*0920*/  DFMA R2, -R12, R2, R6 ;  /* 0x000000020c02722b */ /* 0x028fce0000000106 */
[----:B------:R3:W-:Y:S04]  /*0930*/  STG.E.64 desc[UR6][R4.64], R2 ;  /* 0x0000000204007986 */ /* 0x0007e8000c101b06 */
.L_x_6:
[----:B------:R-:W-:Y:S05]  /*0940*/  BSYNC.RECONVERGENT B0 ;  /* 0x0000000000007941 */ /* 0x000fea0003800200 */
.L_x_4:
[----:B------:R-:W-:Y:S01]  /*0950*/  STG.E.64 desc[UR6][R10.64], RZ ;  /* 0x000000ff0a007986 */ /* 0x000fe2000c101b06 */
[----:B------:R-:W-:Y:S05]  /*0960*/  EXIT ;  /* 0x000000000000794d */ /* 0x000fea0003800000 */
.L_x_7:
[----:B------:R-:W-:-:S00]  /*0970*/  BRA `(.L_x_7) ;  /* 0xfffffffc00fc7947 */ /* 0x000fc0000383ffff */
[----:B------:R-:W-:-:S00]  /*0980*/  NOP ;  /* 0x0000000000007918 */ /* 0x000fc00000000000 */
[----:B------:R-:W-:-:S00]  /*0990*/  NOP ;  /* 0x0000000000007918 */ /* 0x000fc00000000000 */
[----:B------:R-:W-:-:S00]  /*09a0*/  NOP ;  /* 0x0000000000007918 */ /* 0x000fc00000000000 */
[----:B------:R-:W-:-:S00]  /*09b0*/  NOP ;  /* 0x0000000000007918 */ /* 0x000fc00000000000 */
[----:B------:R-:W-:-:S00]  /*09c0*/  NOP ;  /* 0x0000000000007918 */ /* 0x000fc00000000000 */
[----:B------:R-:W-:-:S00]  /*09d0*/  NOP ;  /* 0x0000000000007918 */ /* 0x000fc00000000000 */
[----:B------:R-:W-:-:S00]  /*09e0*/  NOP ;  /* 0x0000000000007918 */ /* 0x000fc00000000000 */
[----:B------:R-:W-:-:S00]  /*09f0*/  NOP ;  /* 0x0000000000007918 */ /* 0x000fc00000000000 */
.L_x_22:


//--------------------- .text._Z29GaussJordanIntermediateKernelPdS_S_ii --------------------------
	.section	.text._Z29GaussJordanIntermediateKernelPdS_S_ii,"ax",@progbits
	.align	128
        .global         _Z29GaussJordanIntermediateKernelPdS_S_ii
        .type           _Z29GaussJordanIntermediateKernelPdS_S_ii,@function
        .size           _Z29GaussJordanIntermediateKernelPdS_S_ii,(.L_x_20 - _Z29GaussJordanIntermediateKernelPdS_S_ii)
        .other          _Z29GaussJordanIntermediateKernelPdS_S_ii,@"STO_CUDA_ENTRY STV_DEFAULT"
_Z29GaussJordanIntermediateKernelPdS_S_ii:
.text._Z29GaussJordanIntermediateKernelPdS_S_ii:
[----:B------:R-:W-:Y:S08]  /*0000*/  LDC R1, c[0x0][0x37c] ;  /* 0x0000df00ff017b82 */ /* 0x000ff00000000800 */
[----:B------:R-:W0:Y:S01]  /*0010*/  LDC.64 R10, c[0x0][0x398] ;  /* 0x0000e600ff0a7b82 */ /* 0x000e220000000a00 */
[----:B------:R-:W1:Y:S07]  /*0020*/  LDCU.64 UR4, c[0x0][0x358] ;  /* 0x00006b00ff0477ac */ /* 0x000e6e0008000a00 */
[----:B------:R-:W2:Y:S08]  /*0030*/  LDC.64 R4, c[0x0][0x380] ;  /* 0x0000e000ff047b82 */ /* 0x000eb00000000a00 */
[----:B------:R-:W3:Y:S01]  /*0040*/  LDC.64 R8, c[0x0][0x388] ;  /* 0x0000e200ff087b82 */ /* 0x000ee20000000a00 */
[----:B0-----:R-:W-:-:S04]  /*0050*/  IMAD R3, R11, R10, R11 ;  /* 0x0000000a0b037224 */ /* 0x001fc800078e020b */
[----:B--2---:R-:W-:-:S05]  /*0060*/  IMAD.WIDE R4, R3, 0x8, R4 ;  /* 0x0000000803047825 */ /* 0x004fca00078e0204 */
[----:B-1----:R-:W2:Y:S01]  /*0070*/  LDG.E.64 R6, desc[UR4][R4.64] ;  /* 0x0000000404067981 */ /* 0x002ea2000c1e1b00 */
[----:B---3--:R-:W-:-:S06]  /*0080*/  IMAD.WIDE R8, R11, 0x8, R8 ;  /* 0x000000080b087825 */ /* 0x008fcc00078e0208 */
[----:B------:R-:W3:Y:S01]  /*0090*/  LDG.E.64 R8, desc[UR4][R8.64] ;  /* 0x0000000408087981 */ /* 0x000ee2000c1e1b00 */
[----:B------:R-:W-:Y:S01]  /*00a0*/  IMAD.MOV.U32 R2, RZ, RZ, 0x1 ;  /* 0x00000001ff027424 */ /* 0x000fe200078e00ff */
[----:B--2---:R-:W0:Y:S01]  /*00b0*/  MUFU.RCP64H R3, R7 ;  /* 0x0000000700037308 */ /* 0x004e220000001800 */
[----:B---3--:R-:W-:-:S04]  /*00c0*/  FSETP.GEU.AND P1, PT, |R9|, 6.5827683646048100446e-37, PT ;  /* 0x036000000900780b */ /* 0x008fc80003f2e200 */
[----:B0-----:R-:W-:-:S08]  /*00d0*/  DFMA R10, -R6, R2, 1 ;  /* 0x3ff00000060a742b */ /* 0x001fd00000000102 */
[----:B------:R-:W-:-:S08]  /*00e0*/  DFMA R10, R10, R10, R10 ;  /* 0x0000000a0a0a722b */ /* 0x000fd0000000000a */
[----:B------:R-:W-:-:S08]  /*00f0*/  DFMA R10, R2, R10, R2 ;  /* 0x0000000a020a722b */ /* 0x000fd00000000002 */
[----:B------:R-:W-:-:S08]  /*0100*/  DFMA R2, -R6, R10, 1 ;  /* 0x3ff000000602742b */ /* 0x000fd0000000010a */
[----:B------:R-:W-:-:S08]  /*0110*/  DFMA R2, R10, R2, R10 ;  /* 0x000000020a02722b */ /* 0x000fd0000000000a */
[----:B------:R-:W-:-:S08]  /*0120*/  DMUL R10, R8, R2 ;  /* 0x00000002080a7228 */ /* 0x000fd00000000000 */
[----:B------:R-:W-:-:S08]  /*0130*/  DFMA R12, -R6, R10, R8 ;  /* 0x0000000a060c722b */ /* 0x000fd00000000108 */
[----:B------:R-:W-:-:S10]  /*0140*/  DFMA R2, R2, R12, R10 ;  /* 0x0000000c0202722b */ /* 0x000fd4000000000a */
[----:B------:R-:W-:-:S05]  /*0150*/  FFMA R0, RZ, R7, R3 ;  /* 0x00000007ff007223 */ /* 0x000fca0000000003 */
[----:B------:R-:W-:-:S13]  /*0160*/  FSETP.GT.AND P0, PT, |R0|, 1.469367938527859385e-39, PT ;  /* 0x001000000000780b */ /* 0x000fda0003f04200 */
[----:B------:R-:W-:Y:S05]  /*0170*/  @P0 BRA P1, `(.L_x_8) ;  /* 0x0000000000100947 */ /* 0x000fea0000800000 */
[----:B------:R-:W-:-:S07]  /*0180*/  MOV R0, 0x1a0 ;  /* 0x000001a000007802 */ /* 0x000fce0000000f00 */
[----:B------:R-:W-:Y:S05]  /*0190*/  CALL.REL.NOINC `($__internal_0_$__cuda_sm20_div_rn_f64_full) ;  /* 0x0000000000287944 */ /* 0x000fea0003c00000 */
[----:B------:R-:W-:Y:S02]  /*01a0*/  IMAD.MOV.U32 R2, RZ, RZ, R14 ;  /* 0x000000ffff027224 */ /* 0x000fe400078e000e */
[----:B------:R-:W-:-:S07]  /*01b0*/  IMAD.MOV.U32 R3, RZ, RZ, R15 ;  /* 0x000000ffff037224 */ /* 0x000fce00078e000f */
.L_x_8:
[----:B------:R-:W0:Y:S01]  /*01c0*/  LDC R9, c[0x0][0x39c] ;  /* 0x0000e700ff097b82 */ /* 0x000e220000000800 */
[----:B------:R-:W-:-:S07]  /*01d0*/  IMAD.MOV.U32 R8, RZ, RZ, 0x0 ;  /* 0x00000000ff087424 */ /* 0x000fce00078e00ff */
[----:B------:R-:W0:Y:S02]  /*01e0*/  LDC.64 R6, c[0x0][0x390] ;  /* 0x0000e400ff067b82 */ /* 0x000e240000000a00 */
[----:B0-----:R-:W-:-:S04]  /*01f0*/  IMAD.WIDE R6, R9, 0x8, R6 ;  /* 0x0000000809067825 */ /* 0x001fc800078e0206 */
[----:B------:R-:W-:Y:S01]  /*0200*/  IMAD.MOV.U32 R9, RZ, RZ, 0x3ff00000 ;  /* 0x3ff00000ff097424 */ /* 0x000fe200078e00ff */
[----:B------:R-:W-:Y:S04]  /*0210*/  STG.E.64 desc[UR4][R6.64], R2 ;  /* 0x0000000206007986 */ /* 0x000fe8000c101b04 */
[----:B------:R-:W-:Y:S01]  /*0220*/  STG.E.64 desc[UR4][R4.64], R8 ;  /* 0x0000000804007986 */ /* 0x000fe2000c101b04 */
[----:B------:R-:W-:Y:S05]  /*0230*/  EXIT ;  /* 0x000000000000794d */ /* 0x000fea0003800000 */
        .weak           $__internal_0_$__cuda_sm20_div_rn_f64_full
        .type           $__internal_0_$__cuda_sm20_div_rn_f64_full,@function
        .size           $__internal_0_$__cuda_sm20_div_rn_f64_full,(.L_x_20 - $__internal_0_$__cuda_sm20_div_rn_f64_full)
$__internal_0_$__cuda_sm20_div_rn_f64_full:
[C---:B------:R-:W-:Y:S01]  /*0240*/  FSETP.GEU.AND P0, PT, |R7|.reuse, 1.469367938527859385e-39, PT ;  /* 0x001000000700780b */ /* 0x040fe20003f0e200 */
[----:B------:R-:W-:Y:S01]  /*0250*/  IMAD.MOV.U32 R10, RZ, RZ, 0x1 ;  /* 0x00000001ff0a7424 */ /* 0x000fe200078e00ff */
[C---:B------:R-:W-:Y:S01]  /*0260*/  LOP3.LUT R2, R7.reuse, 0x800fffff, RZ, 0xc0, !PT ;  /* 0x800fffff07027812 */ /* 0x040fe200078ec0ff */
[----:B------:R-:W-:Y:S01]  /*0270*/  IMAD.MOV.U32 R15, RZ, RZ, 0x1ca00000 ;  /* 0x1ca00000ff0f7424 */ /* 0x000fe200078e00ff */
[----:B------:R-:W-:Y:S02]  /*0280*/  LOP3.LUT R17, R7, 0x7ff00000, RZ, 0xc0, !PT ;  /* 0x7ff0000007117812 */ /* 0x000fe400078ec0ff */
[----:B------:R-:W-:Y:S01]  /*0290*/  LOP3.LUT R3, R2, 0x3ff00000, RZ, 0xfc, !PT ;  /* 0x3ff0000002037812 */ /* 0x000fe200078efcff */
[----:B------:R-:W-:Y:S01]  /*02a0*/  IMAD.MOV.U32 R2, RZ, RZ, R6 ;  /* 0x000000ffff027224 */ /* 0x000fe200078e0006 */
[----:B------:R-:W-:-:S04]  /*02b0*/  LOP3.LUT R14, R9, 0x7ff00000, RZ, 0xc0, !PT ;  /* 0x7ff00000090e7812 */ /* 0x000fc800078ec0ff */
[----:B------:R-:W-:Y:S01]  /*02c0*/  ISETP.GE.U32.AND P1, PT, R14, R17, PT ;  /* 0x000000110e00720c */ /* 0x000fe20003f26070 */
[----:B------:R-:W-:Y:S01]  /*02d0*/  @!P0 DMUL R2, R6, 8.98846567431157953865e+307 ;  /* 0x7fe0000006028828 */ /* 0x000fe20000000000 */
[----:B------:R-:W-:-:S05]  /*02e0*/  IMAD.MOV.U32 R21, RZ, RZ, R14 ;  /* 0x000000ffff157224 */ /* 0x000fca00078e000e */
[----:B------:R-:W0:Y:S02]  /*02f0*/  MUFU.RCP64H R11, R3 ;  /* 0x00000003000b7308 */ /* 0x000e240000001800 */
[----:B0-----:R-:W-:-:S08]  /*0300*/  DFMA R12, R10, -R2, 1 ;  /* 0x3ff000000a0c742b */ /* 0x001fd00000000802 */
[----:B------:R-:W-:-:S08]  /*0310*/  DFMA R12, R12, R12, R12 ;  /* 0x0000000c0c0c722b */ /* 0x000fd0000000000c */
[----:B------:R-:W-:Y:S01]  /*0320*/  DFMA R12, R10, R12, R10 ;  /* 0x0000000c0a0c722b */ /* 0x000fe2000000000a */
[----:B------:R-:W-:Y:S01]  /*0330*/  SEL R11, R15, 0x63400000, !P1 ;  /* 0x634000000f0b7807 */ /* 0x000fe20004800000 */
[----:B------:R-:W-:Y:S01]  /*0340*/  IMAD.MOV.U32 R10, RZ, RZ, R8 ;  /* 0x000000ffff0a7224 */ /* 0x000fe200078e0008 */
[----:B------:R-:W-:Y:S02]  /*0350*/  FSETP.GEU.AND P1, PT, |R9|, 1.469367938527859385e-39, PT ;  /* 0x001000000900780b */ /* 0x000fe40003f2e200 */
[----:B------:R-:W-:-:S03]  /*0360*/  LOP3.LUT R11, R11, 0x800fffff, R9, 0xf8, !PT ;  /* 0x800fffff0b0b7812 */ /* 0x000fc600078ef809 */
[----:B------:R-:W-:-:S08]  /*0370*/  DFMA R18, R12, -R2, 1 ;  /* 0x3ff000000c12742b */ /* 0x000fd00000000802 */
[----:B------:R-:W-:Y:S01]  /*0380*/  DFMA R12, R12, R18, R12 ;  /* 0x000000120c0c722b */ /* 0x000fe2000000000c */
[----:B------:R-:W-:Y:S10]  /*0390*/  @P1 BRA `(.L_x_9) ;  /* 0x0000000000201947 */ /* 0x000ff40003800000 */
[----:B------:R-:W-:Y:S01]  /*03a0*/  LOP3.LUT R19, R7, 0x7ff00000, RZ, 0xc0, !PT ;  /* 0x7ff0000007137812 */ /* 0x000fe200078ec0ff */
[----:B------:R-:W-:-:S03]  /*03b0*/  IMAD.MOV.U32 R18, RZ, RZ, RZ ;  /* 0x000000ffff127224 */ /* 0x000fc600078e00ff */
[----:B------:R-:W-:-:S04]  /*03c0*/  ISETP.GE.U32.AND P1, PT, R14, R19, PT ;  /* 0x000000130e00720c */ /* 0x000fc80003f26070 */
[----:B------:R-:W-:-:S04]  /*03d0*/  SEL R19, R15, 0x63400000, !P1 ;  /* 0x634000000f137807 */ /* 0x000fc80004800000 */
[----:B------:R-:W-:-:S04]  /*03e0*/  LOP3.LUT R19, R19, 0x80000000, R9, 0xf8, !PT ;  /* 0x8000000013137812 */ /* 0x000fc800078ef809 */
[----:B------:R-:W-:-:S06]  /*03f0*/  LOP3.LUT R19, R19, 0x100000, RZ, 0xfc, !PT ;  /* 0x0010000013137812 */ /* 0x000fcc00078efcff */
[----:B------:R-:W-:-:S10]  /*0400*/  DFMA R10, R10, 2, -R18 ;  /* 0x400000000a0a782b */ /* 0x000fd40000000812 */
[----:B------:R-:W-:-:S07]  /*0410*/  LOP3.LUT R21, R11, 0x7ff00000, RZ, 0xc0, !PT ;  /* 0x7ff000000b157812 */ /* 0x000fce00078ec0ff */
.L_x_9:
[----:B------:R-:W-:Y:S01]  /*0420*/  IMAD.MOV.U32 R20, RZ, RZ, R17 ;  /* 0x000000ffff147224 */ /* 0x000fe200078e0011 */
[----:B------:R-:W-:Y:S01]  /*0430*/  @!P0 LOP3.LUT R20, R3, 0x7ff00000, RZ, 0xc0, !PT ;  /* 0x7ff0000003148812 */ /* 0x000fe200078ec0ff */
[----:B------:R-:W-:Y:S01]  /*0440*/  VIADD R22, R21, 0xffffffff ;  /* 0xffffffff15167836 */ /* 0x000fe20000000000 */
[----:B------:R-:W-:-:S03]  /*0450*/  DMUL R18, R12, R10 ;  /* 0x0000000a0c127228 */ /* 0x000fc60000000000 */
[----:B------:R-:W-:Y:S01]  /*0460*/  VIADD R23, R20, 0xffffffff ;  /* 0xffffffff14177836 */ /* 0x000fe20000000000 */
[----:B------:R-:W-:-:S04]  /*0470*/  ISETP.GT.U32.AND P0, PT, R22, 0x7feffffe, PT ;  /* 0x7feffffe1600780c */ /* 0x000fc80003f04070 */
[----:B------:R-:W-:Y:S01]  /*0480*/  ISETP.GT.U32.OR P0, PT, R23, 0x7feffffe, P0 ;  /* 0x7feffffe1700780c */ /* 0x000fe20000704470 */
[----:B------:R-:W-:-:S08]  /*0490*/  DFMA R16, R18, -R2, R10 ;  /* 0x800000021210722b */ /* 0x000fd0000000000a */
[----:B------:R-:W-:-:S04]  /*04a0*/  DFMA R12, R12, R16, R18 ;  /* 0x000000100c0c722b */ /* 0x000fc80000000012 */
[----:B------:R-:W-:Y:S07]  /*04b0*/  @P0 BRA `(.L_x_10) ;  /* 0x00000000006c0947 */ /* 0x000fee0003800000 */
[----:B------:R-:W-:-:S04]  /*04c0*/  LOP3.LUT R9, R7, 0x7ff00000, RZ, 0xc0, !PT ;  /* 0x7ff0000007097812 */ /* 0x000fc800078ec0ff */
[CC--:B------:R-:W-:Y:S02]  /*04d0*/  VIADDMNMX R8, R14.reuse, -R9.reuse, 0xb9600000, !PT ;  /* 0xb96000000e087446 */ /* 0x0c0fe40007800909 */
[----:B------:R-:W-:Y:S02]  /*04e0*/  ISETP.GE.U32.AND P0, PT, R14, R9, PT ;  /* 0x000000090e00720c */ /* 0x000fe40003f06070 */
[----:B------:R-:W-:Y:S02]  /*04f0*/  VIMNMX R8, PT, PT, R8, 0x46a00000, PT ;  /* 0x46a0000008087848 */ /* 0x000fe40003fe0100 */
[----:B------:R-:W-:-:S05]  /*0500*/  SEL R15, R15, 0x63400000, !P0 ;  /* 0x634000000f0f7807 */ /* 0x000fca0004000000 */
[----:B------:R-:W-:Y:S02]  /*0510*/  IMAD.IADD R16, R8, 0x1, -R15 ;  /* 0x0000000108107824 */ /* 0x000fe400078e0a0f */
[----:B------:R-:W-:Y:S02]  /*0520*/  IMAD.MOV.U32 R8, RZ, RZ, RZ ;  /* 0x000000ffff087224 */ /* 0x000fe400078e00ff */
[----:B------:R-:W-:-:S06]  /*0530*/  VIADD R9, R16, 0x7fe00000 ;  /* 0x7fe0000010097836 */ /* 0x000fcc0000000000 */
[----:B------:R-:W-:-:S10]  /*0540*/  DMUL R14, R12, R8 ;  /* 0x000000080c0e7228 */ /* 0x000fd40000000000 */
[----:B------:R-:W-:-:S13]  /*0550*/  FSETP.GTU.AND P0, PT, |R15|, 1.469367938527859385e-39, PT ;  /* 0x001000000f00780b */ /* 0x000fda0003f0c200 */
[----:B------:R-:W-:Y:S05]  /*0560*/  @P0 BRA `(.L_x_11) ;  /* 0x0000000000940947 */ /* 0x000fea0003800000 */
[----:B------:R-:W-:Y:S01]  /*0570*/  DFMA R2, R12, -R2, R10 ;  /* 0x800000020c02722b */ /* 0x000fe2000000000a */
[----:B------:R-:W-:-:S09]  /*0580*/  IMAD.MOV.U32 R8, RZ, RZ, RZ ;  /* 0x000000ffff087224 */ /* 0x000fd200078e00ff */
[C---:B------:R-:W-:Y:S02]  /*0590*/  FSETP.NEU.AND P0, PT, R3.reuse, RZ, PT ;  /* 0x000000ff0300720b */ /* 0x040fe40003f0d000 */
[----:B------:R-:W-:-:S04]  /*05a0*/  LOP3.LUT R7, R3, 0x80000000, R7, 0x48, !PT ;  /* 0x8000000003077812 */ /* 0x000fc800078e4807 */
[----:B------:R-:W-:-:S07]  /*05b0*/  LOP3.LUT R9, R7, R9, RZ, 0xfc, !PT ;  /* 0x0000000907097212 */ /* 0x000fce00078efcff */
[----:B------:R-:W-:Y:S05]  /*05c0*/  @!P0 BRA `(.L_x_11) ;  /* 0x00000000007c8947 */ /* 0x000fea0003800000 */
[----:B------:R-:W-:Y:S01]  /*05d0*/  IMAD.MOV R3, RZ, RZ, -R16 ;  /* 0x000000ffff037224 */ /* 0x000fe200078e0a10 */
[----:B------:R-:W-:Y:S01]  /*05e0*/  DMUL.RP R8, R12, R8 ;  /* 0x000000080c087228 */ /* 0x000fe20000008000 */
[----:B------:R-:W-:-:S06]  /*05f0*/  IMAD.MOV.U32 R2, RZ, RZ, RZ ;  /* 0x000000ffff027224 */ /* 0x000fcc00078e00ff */
[----:B------:R-:W-:-:S03]  /*0600*/  DFMA R2, R14, -R2, R12 ;  /* 0x800000020e02722b */ /* 0x000fc6000000000c */
[----:B------:R-:W-:-:S03]  /*0610*/  LOP3.LUT R7, R9, R7, RZ, 0x3c, !PT ;  /* 0x0000000709077212 */ /* 0x000fc600078e3cff */
[----:B------:R-:W-:-:S04]  /*0620*/  IADD3 R2, PT, PT, -R16, -0x43300000, RZ ;  /* 0xbcd0000010027810 */ /* 0x000fc80007ffe1ff */
[----:B------:R-:W-:-:S04]  /*0630*/  FSETP.NEU.AND P0, PT, |R3|, R2, PT ;  /* 0x000000020300720b */ /* 0x000fc80003f0d200 */
[----:B------:R-:W-:Y:S02]  /*0640*/  FSEL R14, R8, R14, !P0 ;  /* 0x0000000e080e7208 */ /* 0x000fe40004000000 */
[----:B------:R-:W-:Y:S01]  /*0650*/  FSEL R15, R7, R15, !P0 ;  /* 0x0000000f070f7208 */ /* 0x000fe20004000000 */
[----:B------:R-:W-:Y:S06]  /*0660*/  BRA `(.L_x_11) ;  /* 0x0000000000547947 */ /* 0x000fec0003800000 */
.L_x_10:
[----:B------:R-:W-:-:S14]  /*0670*/  DSETP.NAN.AND P0, PT, R8, R8, PT ;  /* 0x000000080800722a */ /* 0x000fdc0003f08000 */
[----:B------:R-:W-:Y:S05]  /*0680*/  @P0 BRA `(.L_x_12) ;  /* 0x0000000000440947 */ /* 0x000fea0003800000 */
[----:B------:R-:W-:-:S14]  /*0690*/  DSETP.NAN.AND P0, PT, R6, R6, PT ;  /* 0x000000060600722a */ /* 0x000fdc0003f08000 */
[----:B------:R-:W-:Y:S05]  /*06a0*/  @P0 BRA `(.L_x_13) ;  /* 0x0000000000300947 */ /* 0x000fea0003800000 */
[----:B------:R-:W-:Y:S01]  /*06b0*/  ISETP.NE.AND P0, PT, R21, R20, PT ;  /* 0x000000141500720c */ /* 0x000fe20003f05270 */
[----:B------:R-:W-:Y:S02]  /*06c0*/  IMAD.MOV.U32 R14, RZ, RZ, 0x0 ;  /* 0x00000000ff0e7424 */ /* 0x000fe400078e00ff */
[----:B------:R-:W-:-:S10]  /*06d0*/  IMAD.MOV.U32 R15, RZ, RZ, -0x80000 ;  /* 0xfff80000ff0f7424 */ /* 0x000fd400078e00ff */
[----:B------:R-:W-:Y:S05]  /*06e0*/  @!P0 BRA `(.L_x_11) ;  /* 0x0000000000348947 */ /* 0x000fea0003800000 */
[----:B------:R-:W-:Y:S02]  /*06f0*/  ISETP.NE.AND P0, PT, R21, 0x7ff00000, PT ;  /* 0x7ff000001500780c */ /* 0x000fe40003f05270 */
[----:B------:R-:W-:Y:S02]  /*0700*/  LOP3.LUT R15, R9, 0x80000000, R7, 0x48, !PT ;  /* 0x80000000090f7812 */ /* 0x000fe400078e4807 */
[----:B------:R-:W-:-:S13]  /*0710*/  ISETP.EQ.OR P0, PT, R20, RZ, !P0 ;  /* 0x000000ff1400720c */ /* 0x000fda0004702670 */
[----:B------:R-:W-:Y:S01]  /*0720*/  @P0 LOP3.LUT R2, R15, 0x7ff00000, RZ, 0xfc, !PT ;  /* 0x7ff000000f020812 */ /* 0x000fe200078efcff */
[----:B------:R-:W-:Y:S02]  /*0730*/  @!P0 IMAD.MOV.U32 R14, RZ, RZ, RZ ;  /* 0x000000ffff0e8224 */ /* 0x000fe400078e00ff */
[----:B------:R-:W-:Y:S02]  /*0740*/  @P0 IMAD.MOV.U32 R14, RZ, RZ, RZ ;  /* 0x000000ffff0e0224 */ /* 0x000fe400078e00ff */
[----:B------:R-:W-:Y:S01]  /*0750*/  @P0 IMAD.MOV.U32 R15, RZ, RZ, R2 ;  /* 0x000000ffff0f0224 */ /* 0x000fe200078e0002 */
[----:B------:R-:W-:Y:S06]  /*0760*/  BRA `(.L_x_11) ;  /* 0x0000000000147947 */ /* 0x000fec0003800000 */
.L_x_13:
[----:B------:R-:W-:Y:S01]  /*0770*/  LOP3.LUT R15, R7, 0x80000, RZ, 0xfc, !PT ;  /* 0x00080000070f7812 */ /* 0x000fe200078efcff */
[----:B------:R-:W-:Y:S01]  /*0780*/  IMAD.MOV.U32 R14, RZ, RZ, R6 ;  /* 0x000000ffff0e7224 */ /* 0x000fe200078e0006 */
[----:B------:R-:W-:Y:S06]  /*0790*/  BRA `(.L_x_11) ;  /* 0x0000000000087947 */ /* 0x000fec0003800000 */
.L_x_12:
[----:B------:R-:W-:Y:S01]  /*07a0*/  LOP3.LUT R15, R9, 0x80000, RZ, 0xfc, !PT ;  /* 0x00080000090f7812 */ /* 0x000fe200078efcff */
[----:B------:R-:W-:-:S07]  /*07b0*/  IMAD.MOV.U32 R14, RZ, RZ, R8 ;  /* 0x000000ffff0e7224 */ /* 0x000fce00078e0008 */
.L_x_11:
[----:B------:R-:W-:Y:S02]  /*07c0*/  IMAD.MOV.U32 R2, RZ, RZ, R0 ;  /* 0x000000ffff027224 */ /* 0x000fe400078e0000 */
[----:B------:R-:W-:-:S04]  /*07d0*/  IMAD.MOV.U32 R3, RZ, RZ, 0x0 ;  /* 0x00000000ff037424 */ /* 0x000fc800078e00ff */
[----:B------:R-:W-:Y:S05]  /*07e0*/  RET.REL.NODEC R2 `(_Z29GaussJordanIntermediateKernelPdS_S_ii) ;  /* 0xfffffff802047950 */ /* 0x000fea0003c3ffff */
.L_x_14:
        /* <DEDUP_REMOVED lines=9> */
.L_x_20:


//--------------------- .text._Z20GaussJordanDivKernelPdS_S_ii --------------------------
	.section	.text._Z20GaussJordanDivKernelPdS_S_ii,"ax",@progbits
	.align	128
        .global         _Z20GaussJordanDivKernelPdS_S_ii
        .type           _Z20GaussJordanDivKernelPdS_S_ii,@function
        .size           _Z20GaussJordanDivKernelPdS_S_ii,(.L_x_21 - _Z20GaussJordanDivKernelPdS_S_ii)
        .other          _Z20GaussJordanDivKernelPdS_S_ii,@"STO_CUDA_ENTRY STV_DEFAULT"
_Z20GaussJordanDivKernelPdS_S_ii:
.text._Z20GaussJordanDivKernelPdS_S_ii:
[----:B------:R-:W-:Y:S01]  /*0000*/  LDC R1, c[0x0][0x37c] ;  /* 0x0000df00ff017b82 */ /* 0x000fe20000000800 */
[----:B------:R-:W0:Y:S07]  /*0010*/  S2R R3, SR_TID.X ;  /* 0x0000000000037919 */ /* 0x000e2e0000002100 */
[----:B------:R-:W0:Y:S08]  /*0020*/  S2UR UR4, SR_CTAID.X ;  /* 0x00000000000479c3 */ /* 0x000e300000002500 */
[----:B------:R-:W0:Y:S08]  /*0030*/  LDC R0, c[0x0][0x360] ;  /* 0x0000d800ff007b82 */ /* 0x000e300000000800 */
[----:B------:R-:W1:Y:S01]  /*0040*/  LDC.64 R4, c[0x0][0x398] ;  /* 0x0000e600ff047b82 */ /* 0x000e620000000a00 */
[----:B0-----:R-:W-:-:S04]  /*0050*/  IMAD R0, R0, UR4, R3 ;  /* 0x0000000400007c24 */ /* 0x001fc8000f8e0203 */
[----:B------:R-:W-:-:S04]  /*0060*/  VIADD R0, R0, 0x1 ;  /* 0x0000000100007836 */ /* 0x000fc80000000000 */
[----:B-1----:R-:W-:-:S05]  /*0070*/  IMAD.IADD R3, R0, 0x1, R5 ;  /* 0x0000000100037824 */ /* 0x002fca00078e0205 */
[----:B------:R-:W-:-:S13]  /*0080*/  ISETP.GE.AND P0, PT, R3, R4, PT ;  /* 0x000000040300720c */ /* 0x000fda0003f06270 */
[----:B------:R-:W-:Y:S05]  /*0090*/  @P0 EXIT ;  /* 0x000000000000094d */ /* 0x000fea0003800000 */
[----:B------:R-:W0:Y:S01]  /*00a0*/  LDC.64 R2, c[0x0][0x380] ;  /* 0x0000e000ff027b82 */ /* 0x000e220000000a00 */
[----:B------:R-:W1:Y:S01]  /*00b0*/  LDCU.64 UR4, c[0x0][0x358] ;  /* 0x00006b00ff0477ac */ /* 0x000e620008000a00 */
[----:B------:R-:W-:-:S04]  /*00c0*/  IMAD R5, R5, R4, R5 ;  /* 0x0000000405057224 */ /* 0x000fc800078e0205 */
[----:B0-----:R-:W-:-:S05]  /*00d0*/  IMAD.WIDE R2, R5, 0x8, R2 ;  /* 0x0000000805027825 */ /* 0x001fca00078e0202 */
[----:B-1----:R-:W2:Y:S02]  /*00e0*/  LDG.E.64 R6, desc[UR4][R2.64] ;  /* 0x0000000402067981 */ /* 0x002ea4000c1e1b00 */
[----:B--2---:R-:W0:Y:S01]  /*00f0*/  MUFU.RCP64H R5, R7 ;  /* 0x0000000700057308 */ /* 0x004e220000001800 */
[----:B------:R-:W-:-:S04]  /*0100*/  IADD3 R4, PT, PT, R7, 0x300402, RZ ;  /* 0x0030040207047810 */ /* 0x000fc80007ffe0ff */
[----:B------:R-:W-:Y:S02]  /*0110*/  FSETP.GEU.AND P0, PT, |R4|, 5.8789094863358348022e-39, PT ;  /* 0x004004020400780b */ /* 0x000fe40003f0e200 */
[----:B0-----:R-:W-:-:S08]  /*0120*/  DFMA R8, -R6, R4, 1 ;  /* 0x3ff000000608742b */ /* 0x001fd00000000104 */
[----:B------:R-:W-:-:S08]  /*0130*/  DFMA R8, R8, R8, R8 ;  /* 0x000000080808722b */ /* 0x000fd00000000008 */
[----:B------:R-:W-:-:S08]  /*0140*/  DFMA R8, R4, R8, R4 ;  /* 0x000000080408722b */ /* 0x000fd00000000004 */
[----:B------:R-:W-:-:S08]  /*0150*/  DFMA R10, -R6, R8, 1 ;  /* 0x3ff00000060a742b */ /* 0x000fd00000000108 */
[----:B------:R-:W-:Y:S01]  /*0160*/  DFMA R8, R8, R10, R8 ;  /* 0x0000000a0808722b */ /* 0x000fe20000000008 */
[----:B------:R-:W-:Y:S10]  /*0170*/  @P0 BRA `(.L_x_15) ;  /* 0x0000000000100947 */ /* 0x000ff40003800000 */
[----:B------:R-:W-:-:S05]  /*0180*/  LOP3.LUT R4, R7, 0x7fffffff, RZ, 0xc0, !PT ;  /* 0x7fffffff07047812 */ /* 0x000fca00078ec0ff */
[----:B------:R-:W-:Y:S01]  /*0190*/  VIADD R10, R4, 0xfff00000 ;  /* 0xfff00000040a7836 */ /* 0x000fe20000000000 */
[----:B------:R-:W-:-:S07]  /*01a0*/  MOV R4, 0x1c0 ;  /* 0x000001c000047802 */ /* 0x000fce0000000f00 */
[----:B------:R-:W-:Y:S05]  /*01b0*/  CALL.REL.NOINC `($__internal_1_$__cuda_sm20_dblrcp_rn_slowpath_v3) ;  /* 0x0000000000147944 */ /* 0x000fea0003c00000 */
.L_x_15:
[----:B------:R-:W-:-:S05]  /*01c0*/  IMAD.WIDE R2, R0, 0x8, R2 ;  /* 0x0000000800027825 */ /* 0x000fca00078e0202 */
[----:B------:R-:W2:Y:S02]  /*01d0*/  LDG.E.64 R4, desc[UR4][R2.64] ;  /* 0x0000000402047981 */ /* 0x000ea4000c1e1b00 */
[----:B--2---:R-:W-:-:S07]  /*01e0*/  DMUL R4, R4, R8 ;  /* 0x0000000804047228 */ /* 0x004fce0000000000 */
[----:B------:R-:W-:Y:S01]  /*01f0*/  STG.E.64 desc[UR4][R2.64], R4 ;  /* 0x0000000402007986 */ /* 0x000fe2000c101b04 */
[----:B------:R-:W-:Y:S05]  /*0200*/  EXIT ;  /* 0x000000000000794d */ /* 0x000fea0003800000 */
        .weak           $__internal_1_$__cuda_sm20_dblrcp_rn_slowpath_v3
        .type           $__internal_1_$__cuda_sm20_dblrcp_rn_slowpath_v3,@function
        .size           $__internal_1_$__cuda_sm20_dblrcp_rn_slowpath_v3,(.L_x_21 - $__internal_1_$__cuda_sm20_dblrcp_rn_slowpath_v3)
$__internal_1_$__cuda_sm20_dblrcp_rn_slowpath_v3:
[----:B------:R-:W-:-:S14]  /*0210*/  DSETP.GTU.AND P0, PT, |R6|, +INF , PT ;  /* 0x7ff000000600742a */ /* 0x000fdc0003f0c200 */
[----:B------:R-:W-:Y:S05]  /*0220*/  @P0 BRA `(.L_x_16) ;  /* 0x00000000007c0947 */ /* 0x000fea0003800000 */
[----:B------:R-:W-:-:S05]  /*0230*/  LOP3.LUT R5, R7, 0x7fffffff, RZ, 0xc0, !PT ;  /* 0x7fffffff07057812 */ /* 0x000fca00078ec0ff */
[----:B------:R-:W-:-:S05]  /*0240*/  VIADD R8, R5, 0xffffffff ;  /* 0xffffffff05087836 */ /* 0x000fca0000000000 */
[----:B------:R-:W-:-:S13]  /*0250*/  ISETP.GE.U32.AND P0, PT, R8, 0x7fefffff, PT ;  /* 0x7fefffff0800780c */ /* 0x000fda0003f06070 */
[----:B------:R-:W-:Y:S02]  /*0260*/  @P0 LOP3.LUT R9, R7, 0x7ff00000, RZ, 0x3c, !PT ;  /* 0x7ff0000007090812 */ /* 0x000fe400078e3cff */
[----:B------:R-:W-:Y:S01]  /*0270*/  @P0 MOV R8, RZ ;  /* 0x000000ff00080202 */ /* 0x000fe20000000f00 */
[----:B------:R-:W-:Y:S06]  /*0280*/  @P0 BRA `(.L_x_17) ;  /* 0x00000000006c0947 */ /* 0x000fec0003800000 */
[----:B------:R-:W-:-:S13]  /*0290*/  ISETP.GE.U32.AND P0, PT, R5, 0x1000001, PT ;  /* 0x010000010500780c */ /* 0x000fda0003f06070 */
[----:B------:R-:W-:Y:S05]  /*02a0*/  @!P0 BRA `(.L_x_18) ;  /* 0x0000000000348947 */ /* 0x000fea0003800000 */
[----:B------:R-:W-:Y:S02]  /*02b0*/  VIADD R9, R7, 0xc0200000 ;  /* 0xc020000007097836 */ /* 0x000fe40000000000 */
[----:B------:R-:W-:Y:S02]  /*02c0*/  IMAD.MOV.U32 R8, RZ, RZ, R6 ;  /* 0x000000ffff087224 */ /* 0x000fe400078e0006 */
[----:B------:R-:W0:Y:S04]  /*02d0*/  MUFU.RCP64H R11, R9 ;  /* 0x00000009000b7308 */ /* 0x000e280000001800 */
[----:B0-----:R-:W-:-:S08]  /*02e0*/  DFMA R12, -R8, R10, 1 ;  /* 0x3ff00000080c742b */ /* 0x001fd0000000010a */
[----:B------:R-:W-:-:S08]  /*02f0*/  DFMA R12, R12, R12, R12 ;  /* 0x0000000c0c0c722b */ /* 0x000fd0000000000c */
[----:B------:R-:W-:-:S08]  /*0300*/  DFMA R12, R10, R12, R10 ;  /* 0x0000000c0a0c722b */ /* 0x000fd0000000000a */
[----:B------:R-:W-:-:S08]  /*0310*/  DFMA R10, -R8, R12, 1 ;  /* 0x3ff00000080a742b */ /* 0x000fd0000000010c */
[----:B------:R-:W-:-:S08]  /*0320*/  DFMA R10, R12, R10, R12 ;  /* 0x0000000a0c0a722b */ /* 0x000fd0000000000c */
[----:B------:R-:W-:-:S08]  /*0330*/  DMUL R10, R10, 2.2250738585072013831e-308 ;  /* 0x001000000a0a7828 */ /* 0x000fd00000000000 */
[----:B------:R-:W-:-:S08]  /*0340*/  DFMA R6, -R6, R10, 1 ;  /* 0x3ff000000606742b */ /* 0x000fd0000000010a */
[----:B------:R-:W-:-:S08]  /*0350*/  DFMA R6, R6, R6, R6 ;  /* 0x000000060606722b */ /* 0x000fd00000000006 */
[----:B------:R-:W-:Y:S01]  /*0360*/  DFMA R8, R10, R6, R10 ;  /* 0x000000060a08722b */ /* 0x000fe2000000000a */
[----:B------:R-:W-:Y:S10]  /*0370*/  BRA `(.L_x_17) ;  /* 0x0000000000307947 */ /* 0x000ff40003800000 */
.L_x_18:
[----:B------:R-:W-:Y:S01]  /*0380*/  DMUL R6, R6, 8.11296384146066816958e+31 ;  /* 0x4690000006067828 */ /* 0x000fe20000000000 */
[----:B------:R-:W-:-:S05]  /*0390*/  MOV R8, R10 ;  /* 0x0000000a00087202 */ /* 0x000fca0000000f00 */
[----:B------:R-:W0:Y:S02]  /*03a0*/  MUFU.RCP64H R9, R7 ;  /* 0x0000000700097308 */ /* 0x000e240000001800 */
[----:B0-----:R-:W-:-:S08]  /*03b0*/  DFMA R10, -R6, R8, 1 ;  /* 0x3ff00000060a742b */ /* 0x001fd00000000108 */
[----:B------:R-:W-:-:S08]  /*03c0*/  DFMA R10, R10, R10, R10 ;  /* 0x0000000a0a0a722b */ /* 0x000fd0000000000a */
[----:B------:R-:W-:-:S08]  /*03d0*/  DFMA R10, R8, R10, R8 ;  /* 0x0000000a080a722b */ /* 0x000fd00000000008 */
[----:B------:R-:W-:-:S08]  /*03e0*/  DFMA R8, -R6, R10, 1 ;  /* 0x3ff000000608742b */ /* 0x000fd0000000010a */
[----:B------:R-:W-:-:S08]  /*03f0*/  DFMA R8, R10, R8, R10 ;  /* 0x000000080a08722b */ /* 0x000fd0000000000a */
[----:B------:R-:W-:Y:S01]  /*0400*/  DMUL R8, R8, 8.11296384146066816958e+31 ;  /* 0x4690000008087828 */ /* 0x000fe20000000000 */
[----:B------:R-:W-:Y:S10]  /*0410*/  BRA `(.L_x_17) ;  /* 0x0000000000087947 */ /* 0x000ff40003800000 */
.L_x_16:
[----:B------:R-:W-:Y:S01]  /*0420*/  LOP3.LUT R9, R7, 0x80000, RZ, 0xfc, !PT ;  /* 0x0008000007097812 */ /* 0x000fe200078efcff */
[----:B------:R-:W-:-:S07]  /*0430*/  IMAD.MOV.U32 R8, RZ, RZ, R6 ;  /* 0x000000ffff087224 */ /* 0x000fce00078e0006 */
.L_x_17:
[----:B------:R-:W-:-:S04]  /*0440*/  MOV R5, 0x0 ;  /* 0x0000000000057802 */ /* 0x000fc80000000f00 */
[----:B------:R-:W-:Y:S05]  /*0450*/  RET.REL.NODEC R4 `(_Z20GaussJordanDivKernelPdS_S_ii) ;  /* 0xfffffff804e87950 */ /* 0x000fea0003c3ffff */
.L_x_19:
        /* <DEDUP_REMOVED lines=10> */
.L_x_21:


//--------------------- .nv.shared.reserved.0     --------------------------
	.section	.nv.shared.reserved.0,"aw",@nobits
	.weak		__nv_reservedSMEM_offset_0_alias
	.size		__nv_reservedSMEM_offset_0_alias, 0, 64
	.other		__nv_reservedSMEM_offset_0_alias,@"STO_CUDA_RESERVED_SHARED STV_DEFAULT"
__nv_reservedSMEM_offset_0_alias:
	.zero		0
	.zero		64


//--------------------- .nv.constant0._Z21GaussJordanElimKernelPdS_S_ii --------------------------
	.section	.nv.constant0._Z21GaussJordanElimKernelPdS_S_ii,"a",@progbits
	.sectionflags	@""
	.align	4
.nv.constant0._Z21GaussJordanElimKernelPdS_S_ii:
	.zero		928


//--------------------- .nv.constant0._Z29GaussJordanIntermediateKernelPdS_S_ii --------------------------
	.section	.nv.constant0._Z29GaussJordanIntermediateKernelPdS_S_ii,"a",@progbits
	.sectionflags	@""
	.align	4
.nv.constant0._Z29GaussJordanIntermediateKernelPdS_S_ii:
	.zero		928


//--------------------- .nv.constant0._Z20GaussJordanDivKernelPdS_S_ii --------------------------
	.section	.nv.constant0._Z20GaussJordanDivKernelPdS_S_ii,"a",@progbits
	.sectionflags	@""
	.align	4
.nv.constant0._Z20GaussJordanDivKernelPdS_S_ii:
	.zero		928


//--------------------- SYMBOLS --------------------------

	.type		.nv.reservedSmem.offset0,@object
	.size		.nv.reservedSmem.offset0,0x4
